//
// Generated by NVIDIA NVVM Compiler
//
// Compiler Build ID: CL-36424714
// Cuda compilation tools, release 13.0, V13.0.88
// Based on NVVM 20.0.0
//

.version 9.0
.target sm_100
.address_size 64

	// .globl	_Z19setup_random_kernelP17curandStateXORWOWm
.global .align 4 .b8 precalc_xorwow_matrix[102400];
.global .align 4 .b8 precalc_xorwow_offset_matrix[102400];
.global .align 4 .b8 mrg32k3aM1[2304];
.global .align 4 .b8 mrg32k3aM2[2304];
.global .align 4 .b8 mrg32k3aM1SubSeq[2016];
.global .align 4 .b8 mrg32k3aM2SubSeq[2016];
.global .align 4 .b8 mrg32k3aM1Seq[2304];
.global .align 4 .b8 mrg32k3aM2Seq[2304];
.const .align 8 .b8 __cr_lgamma_table[72];

.visible .entry _Z19setup_random_kernelP17curandStateXORWOWm(
	.param .u64 .ptr .align 1 _Z19setup_random_kernelP17curandStateXORWOWm_param_0,
	.param .u64 _Z19setup_random_kernelP17curandStateXORWOWm_param_1
)
{
	.reg .pred 	%p<24>;
	.reg .b32 	%r<414>;
	.reg .b64 	%rd<19>;

	ld.param.u64 	%rd8, [_Z19setup_random_kernelP17curandStateXORWOWm_param_0];
	ld.param.u64 	%rd9, [_Z19setup_random_kernelP17curandStateXORWOWm_param_1];
	cvta.to.global.u64 	%rd10, %rd8;
	mov.u32 	%r182, %ctaid.x;
	mov.u32 	%r183, %tid.x;
	mul.lo.s32 	%r184, %r182, %r183;
	mov.u32 	%r185, %ntid.x;
	mul.lo.s32 	%r186, %r184, %r185;
	cvt.s64.s32 	%rd18, %r186;
	mul.wide.s32 	%rd11, %r186, 48;
	add.s64 	%rd2, %rd10, %rd11;
	cvt.u32.u64 	%r187, %rd9;
	xor.b32  	%r188, %r187, -1429050551;
	mul.lo.s32 	%r189, %r188, 1099087573;
	{ .reg .b32 tmp; mov.b64 {tmp, %r190}, %rd9; }
	xor.b32  	%r191, %r190, -136515619;
	mul.lo.s32 	%r192, %r191, -1703105765;
	add.s32 	%r193, %r189, %r192;
	add.s32 	%r194, %r193, 6615241;
	add.s32 	%r195, %r189, 123456789;
	st.global.v2.u32 	[%rd2], {%r194, %r195};
	xor.b32  	%r196, %r189, 362436069;
	add.s32 	%r197, %r192, 521288629;
	st.global.v2.u32 	[%rd2+8], {%r196, %r197};
	xor.b32  	%r198, %r192, 88675123;
	add.s32 	%r199, %r189, 5783321;
	st.global.v2.u32 	[%rd2+16], {%r198, %r199};
	setp.eq.s32 	%p1, %r186, 0;
	@%p1 bra 	$L__BB0_42;
	mov.b32 	%r320, 0;
$L__BB0_2:
	and.b64  	%rd4, %rd18, 3;
	setp.eq.s64 	%p2, %rd4, 0;
	@%p2 bra 	$L__BB0_41;
	mul.wide.u32 	%rd12, %r320, 3200;
	mov.u64 	%rd13, precalc_xorwow_matrix;
	add.s64 	%rd5, %rd13, %rd12;
	cvt.u32.u64 	%r2, %rd4;
	mov.b32 	%r321, 0;
$L__BB0_4:
	mov.b32 	%r334, 0;
	mov.u32 	%r335, %r334;
	mov.u32 	%r336, %r334;
	mov.u32 	%r337, %r334;
	mov.u32 	%r338, %r334;
	mov.u32 	%r327, %r334;
$L__BB0_5:
	mul.wide.u32 	%rd14, %r327, 4;
	add.s64 	%rd15, %rd2, %rd14;
	ld.global.u32 	%r10, [%rd15+4];
	shl.b32 	%r11, %r327, 5;
	mov.b32 	%r333, 0;
$L__BB0_6:
	.pragma "nounroll";
	shr.u32 	%r204, %r10, %r333;
	and.b32  	%r205, %r204, 1;
	setp.eq.b32 	%p3, %r205, 1;
	not.pred 	%p4, %p3;
	add.s32 	%r206, %r11, %r333;
	mul.lo.s32 	%r207, %r206, 5;
	mul.wide.u32 	%rd16, %r207, 4;
	add.s64 	%rd6, %rd5, %rd16;
	@%p4 bra 	$L__BB0_8;
	ld.global.u32 	%r208, [%rd6];
	xor.b32  	%r338, %r338, %r208;
	ld.global.u32 	%r209, [%rd6+4];
	xor.b32  	%r337, %r337, %r209;
	ld.global.u32 	%r210, [%rd6+8];
	xor.b32  	%r336, %r336, %r210;
	ld.global.u32 	%r211, [%rd6+12];
	xor.b32  	%r335, %r335, %r211;
	ld.global.u32 	%r212, [%rd6+16];
	xor.b32  	%r334, %r334, %r212;
$L__BB0_8:
	and.b32  	%r214, %r204, 2;
	setp.eq.s32 	%p5, %r214, 0;
	@%p5 bra 	$L__BB0_10;
	ld.global.u32 	%r215, [%rd6+20];
	xor.b32  	%r338, %r338, %r215;
	ld.global.u32 	%r216, [%rd6+24];
	xor.b32  	%r337, %r337, %r216;
	ld.global.u32 	%r217, [%rd6+28];
	xor.b32  	%r336, %r336, %r217;
	ld.global.u32 	%r218, [%rd6+32];
	xor.b32  	%r335, %r335, %r218;
	ld.global.u32 	%r219, [%rd6+36];
	xor.b32  	%r334, %r334, %r219;
$L__BB0_10:
	and.b32  	%r221, %r204, 4;
	setp.eq.s32 	%p6, %r221, 0;
	@%p6 bra 	$L__BB0_12;
	ld.global.u32 	%r222, [%rd6+40];
	xor.b32  	%r338, %r338, %r222;
	ld.global.u32 	%r223, [%rd6+44];
	xor.b32  	%r337, %r337, %r223;
	ld.global.u32 	%r224, [%rd6+48];
	xor.b32  	%r336, %r336, %r224;
	ld.global.u32 	%r225, [%rd6+52];
	xor.b32  	%r335, %r335, %r225;
	ld.global.u32 	%r226, [%rd6+56];
	xor.b32  	%r334, %r334, %r226;
$L__BB0_12:
	and.b32  	%r228, %r204, 8;
	setp.eq.s32 	%p7, %r228, 0;
	@%p7 bra 	$L__BB0_14;
	ld.global.u32 	%r229, [%rd6+60];
	xor.b32  	%r338, %r338, %r229;
	ld.global.u32 	%r230, [%rd6+64];
	xor.b32  	%r337, %r337, %r230;
	ld.global.u32 	%r231, [%rd6+68];
	xor.b32  	%r336, %r336, %r231;
	ld.global.u32 	%r232, [%rd6+72];
	xor.b32  	%r335, %r335, %r232;
	ld.global.u32 	%r233, [%rd6+76];
	xor.b32  	%r334, %r334, %r233;
$L__BB0_14:
	and.b32  	%r235, %r204, 16;
	setp.eq.s32 	%p8, %r235, 0;
	@%p8 bra 	$L__BB0_16;
	ld.global.u32 	%r236, [%rd6+80];
	xor.b32  	%r338, %r338, %r236;
	ld.global.u32 	%r237, [%rd6+84];
	xor.b32  	%r337, %r337, %r237;
	ld.global.u32 	%r238, [%rd6+88];
	xor.b32  	%r336, %r336, %r238;
	ld.global.u32 	%r239, [%rd6+92];
	xor.b32  	%r335, %r335, %r239;
	ld.global.u32 	%r240, [%rd6+96];
	xor.b32  	%r334, %r334, %r240;
$L__BB0_16:
	and.b32  	%r242, %r204, 32;
	setp.eq.s32 	%p9, %r242, 0;
	@%p9 bra 	$L__BB0_18;
	ld.global.u32 	%r243, [%rd6+100];
	xor.b32  	%r338, %r338, %r243;
	ld.global.u32 	%r244, [%rd6+104];
	xor.b32  	%r337, %r337, %r244;
	ld.global.u32 	%r245, [%rd6+108];
	xor.b32  	%r336, %r336, %r245;
	ld.global.u32 	%r246, [%rd6+112];
	xor.b32  	%r335, %r335, %r246;
	ld.global.u32 	%r247, [%rd6+116];
	xor.b32  	%r334, %r334, %r247;
$L__BB0_18:
	and.b32  	%r249, %r204, 64;
	setp.eq.s32 	%p10, %r249, 0;
	@%p10 bra 	$L__BB0_20;
	ld.global.u32 	%r250, [%rd6+120];
	xor.b32  	%r338, %r338, %r250;
	ld.global.u32 	%r251, [%rd6+124];
	xor.b32  	%r337, %r337, %r251;
	ld.global.u32 	%r252, [%rd6+128];
	xor.b32  	%r336, %r336, %r252;
	ld.global.u32 	%r253, [%rd6+132];
	xor.b32  	%r335, %r335, %r253;
	ld.global.u32 	%r254, [%rd6+136];
	xor.b32  	%r334, %r334, %r254;
$L__BB0_20:
	and.b32  	%r256, %r204, 128;
	setp.eq.s32 	%p11, %r256, 0;
	@%p11 bra 	$L__BB0_22;
	ld.global.u32 	%r257, [%rd6+140];
	xor.b32  	%r338, %r338, %r257;
	ld.global.u32 	%r258, [%rd6+144];
	xor.b32  	%r337, %r337, %r258;
	ld.global.u32 	%r259, [%rd6+148];
	xor.b32  	%r336, %r336, %r259;
	ld.global.u32 	%r260, [%rd6+152];
	xor.b32  	%r335, %r335, %r260;
	ld.global.u32 	%r261, [%rd6+156];
	xor.b32  	%r334, %r334, %r261;
$L__BB0_22:
	and.b32  	%r263, %r204, 256;
	setp.eq.s32 	%p12, %r263, 0;
	@%p12 bra 	$L__BB0_24;
	ld.global.u32 	%r264, [%rd6+160];
	xor.b32  	%r338, %r338, %r264;
	ld.global.u32 	%r265, [%rd6+164];
	xor.b32  	%r337, %r337, %r265;
	ld.global.u32 	%r266, [%rd6+168];
	xor.b32  	%r336, %r336, %r266;
	ld.global.u32 	%r267, [%rd6+172];
	xor.b32  	%r335, %r335, %r267;
	ld.global.u32 	%r268, [%rd6+176];
	xor.b32  	%r334, %r334, %r268;
$L__BB0_24:
	and.b32  	%r270, %r204, 512;
	setp.eq.s32 	%p13, %r270, 0;
	@%p13 bra 	$L__BB0_26;
	ld.global.u32 	%r271, [%rd6+180];
	xor.b32  	%r338, %r338, %r271;
	ld.global.u32 	%r272, [%rd6+184];
	xor.b32  	%r337, %r337, %r272;
	ld.global.u32 	%r273, [%rd6+188];
	xor.b32  	%r336, %r336, %r273;
	ld.global.u32 	%r274, [%rd6+192];
	xor.b32  	%r335, %r335, %r274;
	ld.global.u32 	%r275, [%rd6+196];
	xor.b32  	%r334, %r334, %r275;
$L__BB0_26:
	and.b32  	%r277, %r204, 1024;
	setp.eq.s32 	%p14, %r277, 0;
	@%p14 bra 	$L__BB0_28;
	ld.global.u32 	%r278, [%rd6+200];
	xor.b32  	%r338, %r338, %r278;
	ld.global.u32 	%r279, [%rd6+204];
	xor.b32  	%r337, %r337, %r279;
	ld.global.u32 	%r280, [%rd6+208];
	xor.b32  	%r336, %r336, %r280;
	ld.global.u32 	%r281, [%rd6+212];
	xor.b32  	%r335, %r335, %r281;
	ld.global.u32 	%r282, [%rd6+216];
	xor.b32  	%r334, %r334, %r282;
$L__BB0_28:
	and.b32  	%r284, %r204, 2048;
	setp.eq.s32 	%p15, %r284, 0;
	@%p15 bra 	$L__BB0_30;
	ld.global.u32 	%r285, [%rd6+220];
	xor.b32  	%r338, %r338, %r285;
	ld.global.u32 	%r286, [%rd6+224];
	xor.b32  	%r337, %r337, %r286;
	ld.global.u32 	%r287, [%rd6+228];
	xor.b32  	%r336, %r336, %r287;
	ld.global.u32 	%r288, [%rd6+232];
	xor.b32  	%r335, %r335, %r288;
	ld.global.u32 	%r289, [%rd6+236];
	xor.b32  	%r334, %r334, %r289;
$L__BB0_30:
	and.b32  	%r291, %r204, 4096;
	setp.eq.s32 	%p16, %r291, 0;
	@%p16 bra 	$L__BB0_32;
	ld.global.u32 	%r292, [%rd6+240];
	xor.b32  	%r338, %r338, %r292;
	ld.global.u32 	%r293, [%rd6+244];
	xor.b32  	%r337, %r337, %r293;
	ld.global.u32 	%r294, [%rd6+248];
	xor.b32  	%r336, %r336, %r294;
	ld.global.u32 	%r295, [%rd6+252];
	xor.b32  	%r335, %r335, %r295;
	ld.global.u32 	%r296, [%rd6+256];
	xor.b32  	%r334, %r334, %r296;
$L__BB0_32:
	and.b32  	%r298, %r204, 8192;
	setp.eq.s32 	%p17, %r298, 0;
	@%p17 bra 	$L__BB0_34;
	ld.global.u32 	%r299, [%rd6+260];
	xor.b32  	%r338, %r338, %r299;
	ld.global.u32 	%r300, [%rd6+264];
	xor.b32  	%r337, %r337, %r300;
	ld.global.u32 	%r301, [%rd6+268];
	xor.b32  	%r336, %r336, %r301;
	ld.global.u32 	%r302, [%rd6+272];
	xor.b32  	%r335, %r335, %r302;
	ld.global.u32 	%r303, [%rd6+276];
	xor.b32  	%r334, %r334, %r303;
$L__BB0_34:
	and.b32  	%r305, %r204, 16384;
	setp.eq.s32 	%p18, %r305, 0;
	@%p18 bra 	$L__BB0_36;
	ld.global.u32 	%r306, [%rd6+280];
	xor.b32  	%r338, %r338, %r306;
	ld.global.u32 	%r307, [%rd6+284];
	xor.b32  	%r337, %r337, %r307;
	ld.global.u32 	%r308, [%rd6+288];
	xor.b32  	%r336, %r336, %r308;
	ld.global.u32 	%r309, [%rd6+292];
	xor.b32  	%r335, %r335, %r309;
	ld.global.u32 	%r310, [%rd6+296];
	xor.b32  	%r334, %r334, %r310;
$L__BB0_36:
	and.b32  	%r312, %r204, 32768;
	setp.eq.s32 	%p19, %r312, 0;
	@%p19 bra 	$L__BB0_38;
	ld.global.u32 	%r313, [%rd6+300];
	xor.b32  	%r338, %r338, %r313;
	ld.global.u32 	%r314, [%rd6+304];
	xor.b32  	%r337, %r337, %r314;
	ld.global.u32 	%r315, [%rd6+308];
	xor.b32  	%r336, %r336, %r315;
	ld.global.u32 	%r316, [%rd6+312];
	xor.b32  	%r335, %r335, %r316;
	ld.global.u32 	%r317, [%rd6+316];
	xor.b32  	%r334, %r334, %r317;
$L__BB0_38:
	add.s32 	%r333, %r333, 16;
	setp.ne.s32 	%p20, %r333, 32;
	@%p20 bra 	$L__BB0_6;
	mad.lo.s32 	%r318, %r327, -31, %r11;
	add.s32 	%r327, %r318, 1;
	setp.ne.s32 	%p21, %r327, 5;
	@%p21 bra 	$L__BB0_5;
	st.global.u32 	[%rd2+4], %r338;
	st.global.u32 	[%rd2+8], %r337;
	st.global.u32 	[%rd2+12], %r336;
	st.global.u32 	[%rd2+16], %r335;
	st.global.u32 	[%rd2+20], %r334;
	add.s32 	%r321, %r321, 1;
	setp.lt.u32 	%p22, %r321, %r2;
	@%p22 bra 	$L__BB0_4;
$L__BB0_41:
	shr.u64 	%rd7, %rd18, 2;
	add.s32 	%r320, %r320, 1;
	setp.gt.u64 	%p23, %rd18, 3;
	mov.u64 	%rd18, %rd7;
	@%p23 bra 	$L__BB0_2;
$L__BB0_42:
	mov.b32 	%r319, 0;
	st.global.v2.u32 	[%rd2+24], {%r319, %r319};
	st.global.u32 	[%rd2+32], %r319;
	mov.b64 	%rd17, 0;
	st.global.u64 	[%rd2+40], %rd17;
	ret;

}
	// .globl	_Z15phase_one_shiftPdS_S_PiP17curandStateXORWOW
.visible .entry _Z15phase_one_shiftPdS_S_PiP17curandStateXORWOW(
	.param .u64 .ptr .align 1 _Z15phase_one_shiftPdS_S_PiP17curandStateXORWOW_param_0,
	.param .u64 .ptr .align 1 _Z15phase_one_shiftPdS_S_PiP17curandStateXORWOW_param_1,
	.param .u64 .ptr .align 1 _Z15phase_one_shiftPdS_S_PiP17curandStateXORWOW_param_2,
	.param .u64 .ptr .align 1 _Z15phase_one_shiftPdS_S_PiP17curandStateXORWOW_param_3,
	.param .u64 .ptr .align 1 _Z15phase_one_shiftPdS_S_PiP17curandStateXORWOW_param_4
)
{
	.reg .b32 	%r<22>;
	.reg .b32 	%f<3>;
	.reg .b64 	%rd<19>;
	.reg .b64 	%fd<8>;

	ld.param.u64 	%rd1, [_Z15phase_one_shiftPdS_S_PiP17curandStateXORWOW_param_0];
	ld.param.u64 	%rd2, [_Z15phase_one_shiftPdS_S_PiP17curandStateXORWOW_param_1];
	ld.param.u64 	%rd3, [_Z15phase_one_shiftPdS_S_PiP17curandStateXORWOW_param_2];
	ld.param.u64 	%rd4, [_Z15phase_one_shiftPdS_S_PiP17curandStateXORWOW_param_3];
	ld.param.u64 	%rd5, [_Z15phase_one_shiftPdS_S_PiP17curandStateXORWOW_param_4];
	cvta.to.global.u64 	%rd6, %rd4;
	cvta.to.global.u64 	%rd7, %rd3;
	cvta.to.global.u64 	%rd8, %rd1;
	cvta.to.global.u64 	%rd9, %rd5;
	cvta.to.global.u64 	%rd10, %rd2;
	mov.u32 	%r1, %ctaid.x;
	mov.u32 	%r2, %ntid.x;
	mov.u32 	%r3, %tid.x;
	mad.lo.s32 	%r4, %r1, %r2, %r3;
	mul.wide.s32 	%rd11, %r4, 8;
	add.s64 	%rd12, %rd10, %rd11;
	ld.global.f64 	%fd1, [%rd12];
	mul.wide.s32 	%rd13, %r4, 48;
	add.s64 	%rd14, %rd9, %rd13;
	ld.global.v2.u32 	{%r5, %r6}, [%rd14];
	shr.u32 	%r7, %r6, 2;
	xor.b32  	%r8, %r7, %r6;
	ld.global.v2.u32 	{%r9, %r10}, [%rd14+8];
	ld.global.v2.u32 	{%r11, %r12}, [%rd14+16];
	st.global.v2.u32 	[%rd14+8], {%r10, %r11};
	shl.b32 	%r13, %r12, 4;
	shl.b32 	%r14, %r8, 1;
	xor.b32  	%r15, %r14, %r13;
	xor.b32  	%r16, %r15, %r8;
	xor.b32  	%r17, %r16, %r12;
	st.global.v2.u32 	[%rd14+16], {%r12, %r17};
	add.s32 	%r18, %r5, 362437;
	st.global.v2.u32 	[%rd14], {%r18, %r9};
	add.s32 	%r19, %r17, %r18;
	cvt.rn.f32.u32 	%f1, %r19;
	fma.rn.f32 	%f2, %f1, 0f2F800000, 0f2F000000;
	cvt.f64.f32 	%fd2, %f2;
	add.s64 	%rd15, %rd8, %rd11;
	ld.global.f64 	%fd3, [%rd15];
	mul.f64 	%fd4, %fd3, %fd2;
	cvt.rmi.s32.f64 	%r20, %fd4;
	cvt.rn.f64.s32 	%fd5, %r20;
	add.s64 	%rd16, %rd7, %rd11;
	ld.global.f64 	%fd6, [%rd16];
	fma.rn.f64 	%fd7, %fd6, %fd5, %fd1;
	cvt.rni.s32.f64 	%r21, %fd7;
	mul.wide.s32 	%rd17, %r4, 4;
	add.s64 	%rd18, %rd6, %rd17;
	st.global.u32 	[%rd18], %r21;
	ret;

}
	// .globl	_Z11phase_one_iPiPdS0_S0_S_P17curandStateXORWOW
.visible .entry _Z11phase_one_iPiPdS0_S0_S_P17curandStateXORWOW(
	.param .u64 .ptr .align 1 _Z11phase_one_iPiPdS0_S0_S_P17curandStateXORWOW_param_0,
	.param .u64 .ptr .align 1 _Z11phase_one_iPiPdS0_S0_S_P17curandStateXORWOW_param_1,
	.param .u64 .ptr .align 1 _Z11phase_one_iPiPdS0_S0_S_P17curandStateXORWOW_param_2,
	.param .u64 .ptr .align 1 _Z11phase_one_iPiPdS0_S0_S_P17curandStateXORWOW_param_3,
	.param .u64 .ptr .align 1 _Z11phase_one_iPiPdS0_S0_S_P17curandStateXORWOW_param_4,
	.param .u64 .ptr .align 1 _Z11phase_one_iPiPdS0_S0_S_P17curandStateXORWOW_param_5
)
{
	.reg .b32 	%r<24>;
	.reg .b32 	%f<3>;
	.reg .b64 	%rd<16>;
	.reg .b64 	%fd<5>;

	ld.param.u64 	%rd1, [_Z11phase_one_iPiPdS0_S0_S_P17curandStateXORWOW_param_0];
	ld.param.u64 	%rd2, [_Z11phase_one_iPiPdS0_S0_S_P17curandStateXORWOW_param_3];
	ld.param.u64 	%rd3, [_Z11phase_one_iPiPdS0_S0_S_P17curandStateXORWOW_param_4];
	ld.param.u64 	%rd4, [_Z11phase_one_iPiPdS0_S0_S_P17curandStateXORWOW_param_5];
	cvta.to.global.u64 	%rd5, %rd1;
	cvta.to.global.u64 	%rd6, %rd3;
	cvta.to.global.u64 	%rd7, %rd2;
	cvta.to.global.u64 	%rd8, %rd4;
	mov.u32 	%r1, %ctaid.x;
	mov.u32 	%r2, %ntid.x;
	mov.u32 	%r3, %tid.x;
	mad.lo.s32 	%r4, %r1, %r2, %r3;
	mul.wide.s32 	%rd9, %r4, 48;
	add.s64 	%rd10, %rd8, %rd9;
	ld.global.v2.u32 	{%r5, %r6}, [%rd10];
	shr.u32 	%r7, %r6, 2;
	xor.b32  	%r8, %r7, %r6;
	ld.global.v2.u32 	{%r9, %r10}, [%rd10+8];
	ld.global.v2.u32 	{%r11, %r12}, [%rd10+16];
	st.global.v2.u32 	[%rd10+8], {%r10, %r11};
	shl.b32 	%r13, %r12, 4;
	shl.b32 	%r14, %r8, 1;
	xor.b32  	%r15, %r14, %r13;
	xor.b32  	%r16, %r15, %r8;
	xor.b32  	%r17, %r16, %r12;
	st.global.v2.u32 	[%rd10+16], {%r12, %r17};
	add.s32 	%r18, %r5, 362437;
	st.global.v2.u32 	[%rd10], {%r18, %r9};
	add.s32 	%r19, %r17, %r18;
	cvt.rn.f32.u32 	%f1, %r19;
	fma.rn.f32 	%f2, %f1, 0f2F800000, 0f2F000000;
	cvt.f64.f32 	%fd1, %f2;
	mul.wide.s32 	%rd11, %r4, 8;
	add.s64 	%rd12, %rd7, %rd11;
	ld.global.f64 	%fd2, [%rd12];
	mul.f64 	%fd3, %fd2, %fd1;
	cvt.rmi.s32.f64 	%r20, %fd3;
	mul.wide.s32 	%rd13, %r4, 4;
	add.s64 	%rd14, %rd6, %rd13;
	ld.global.u32 	%r21, [%rd14];
	add.s32 	%r22, %r20, %r21;
	cvt.rn.f64.s32 	%fd4, %r22;
	cvt.rni.s32.f64 	%r23, %fd4;
	add.s64 	%rd15, %rd5, %rd13;
	st.global.u32 	[%rd15], %r23;
	ret;

}
	// .globl	_Z11phase_one_jPiS_PdS0_S0_S_P17curandStateXORWOW
.visible .entry _Z11phase_one_jPiS_PdS0_S0_S_P17curandStateXORWOW(
	.param .u64 .ptr .align 1 _Z11phase_one_jPiS_PdS0_S0_S_P17curandStateXORWOW_param_0,
	.param .u64 .ptr .align 1 _Z11phase_one_jPiS_PdS0_S0_S_P17curandStateXORWOW_param_1,
	.param .u64 .ptr .align 1 _Z11phase_one_jPiS_PdS0_S0_S_P17curandStateXORWOW_param_2,
	.param .u64 .ptr .align 1 _Z11phase_one_jPiS_PdS0_S0_S_P17curandStateXORWOW_param_3,
	.param .u64 .ptr .align 1 _Z11phase_one_jPiS_PdS0_S0_S_P17curandStateXORWOW_param_4,
	.param .u64 .ptr .align 1 _Z11phase_one_jPiS_PdS0_S0_S_P17curandStateXORWOW_param_5,
	.param .u64 .ptr .align 1 _Z11phase_one_jPiS_PdS0_S0_S_P17curandStateXORWOW_param_6
)
{
	.reg .pred 	%p<2>;
	.reg .b32 	%r<26>;
	.reg .b32 	%f<3>;
	.reg .b64 	%rd<19>;
	.reg .b64 	%fd<6>;

	ld.param.u64 	%rd2, [_Z11phase_one_jPiS_PdS0_S0_S_P17curandStateXORWOW_param_0];
	ld.param.u64 	%rd3, [_Z11phase_one_jPiS_PdS0_S0_S_P17curandStateXORWOW_param_1];
	ld.param.u64 	%rd4, [_Z11phase_one_jPiS_PdS0_S0_S_P17curandStateXORWOW_param_4];
	ld.param.u64 	%rd5, [_Z11phase_one_jPiS_PdS0_S0_S_P17curandStateXORWOW_param_5];
	ld.param.u64 	%rd6, [_Z11phase_one_jPiS_PdS0_S0_S_P17curandStateXORWOW_param_6];
	cvta.to.global.u64 	%rd7, %rd2;
	cvta.to.global.u64 	%rd8, %rd3;
	cvta.to.global.u64 	%rd9, %rd5;
	cvta.to.global.u64 	%rd10, %rd4;
	cvta.to.global.u64 	%rd11, %rd6;
	mov.u32 	%r2, %ctaid.x;
	mov.u32 	%r3, %ntid.x;
	mov.u32 	%r4, %tid.x;
	mad.lo.s32 	%r5, %r2, %r3, %r4;
	mul.wide.s32 	%rd12, %r5, 48;
	add.s64 	%rd13, %rd11, %rd12;
	ld.global.v2.u32 	{%r6, %r7}, [%rd13];
	shr.u32 	%r8, %r7, 2;
	xor.b32  	%r9, %r8, %r7;
	ld.global.v2.u32 	{%r10, %r11}, [%rd13+8];
	ld.global.v2.u32 	{%r12, %r13}, [%rd13+16];
	st.global.v2.u32 	[%rd13+8], {%r11, %r12};
	shl.b32 	%r14, %r13, 4;
	shl.b32 	%r15, %r9, 1;
	xor.b32  	%r16, %r15, %r14;
	xor.b32  	%r17, %r16, %r9;
	xor.b32  	%r18, %r17, %r13;
	st.global.v2.u32 	[%rd13+16], {%r13, %r18};
	add.s32 	%r19, %r6, 362437;
	st.global.v2.u32 	[%rd13], {%r19, %r10};
	add.s32 	%r20, %r18, %r19;
	cvt.rn.f32.u32 	%f1, %r20;
	fma.rn.f32 	%f2, %f1, 0f2F800000, 0f2F000000;
	cvt.f64.f32 	%fd1, %f2;
	mul.wide.s32 	%rd14, %r5, 8;
	add.s64 	%rd15, %rd10, %rd14;
	ld.global.f64 	%fd2, [%rd15];
	add.f64 	%fd3, %fd2, 0dBFF0000000000000;
	mul.f64 	%fd4, %fd3, %fd1;
	cvt.rmi.s32.f64 	%r21, %fd4;
	mul.wide.s32 	%rd16, %r5, 4;
	add.s64 	%rd17, %rd9, %rd16;
	ld.global.u32 	%r22, [%rd17];
	add.s32 	%r23, %r21, %r22;
	cvt.rn.f64.s32 	%fd5, %r23;
	cvt.rni.s32.f64 	%r1, %fd5;
	add.s64 	%rd1, %rd8, %rd16;
	st.global.u32 	[%rd1], %r1;
	add.s64 	%rd18, %rd7, %rd16;
	ld.global.u32 	%r24, [%rd18];
	setp.lt.s32 	%p1, %r1, %r24;
	@%p1 bra 	$L__BB3_2;
	add.s32 	%r25, %r1, 1;
	st.global.u32 	[%rd1], %r25;
$L__BB3_2:
	ret;

}


// ===== COMPILED SASS (sm_100) =====

	.target	sm_100

	.elftype	@"ET_EXEC"


//--------------------- .note.nv.tkinfo           --------------------------
	.section	.note.nv.tkinfo,"",@"SHT_NOTE"
	.sectionflags	@"SHF_NOTE_NV_TKINFO"
	.tkinfo
        /*0018*/ 	.word	0x00000002
        /*0030*/ 	.string	""
        /*0030*/ 	.string	"ptxas"
        /*0030*/ 	.string	"Cuda compilation tools, release 13.0, V13.0.88"
        /*0030*/ 	.string	"Build cuda_13.0.r13.0/compiler.36424714_0"
        /*0030*/ 	.string	"-arch sm_100 -m 64 "



//--------------------- .note.nv.cuinfo           --------------------------
	.section	.note.nv.cuinfo,"",@"SHT_NOTE"
	.sectionflags	@"SHF_NOTE_NV_CUINFO"
        /*0018*/ 	.short	0x0002
        /*001a*/ 	.short	0x0064
        /*001c*/ 	.short	0x0082
	.zero		2


//--------------------- .nv.info                  --------------------------
	.section	.nv.info,"",@"SHT_CUDA_INFO"
	.align	4


	//----- nvinfo : EIATTR_REGCOUNT
	.align		4
        /*0000*/ 	.byte	0x04, 0x2f
        /*0002*/ 	.short	(.L_10 - .L_9)
	.align		4
.L_9:
        /*0004*/ 	.word	index@(_Z19setup_random_kernelP17curandStateXORWOWm)
        /*0008*/ 	.word	0x0000001f


	//----- nvinfo : EIATTR_FRAME_SIZE
	.align		4
.L_10:
        /*000c*/ 	.byte	0x04, 0x11
        /*000e*/ 	.short	(.L_12 - .L_11)
	.align		4
.L_11:
        /*0010*/ 	.word	index@(_Z19setup_random_kernelP17curandStateXORWOWm)
        /*0014*/ 	.word	0x00000000


	//----- nvinfo : EIATTR_REGCOUNT
	.align		4
.L_12:
        /*0018*/ 	.byte	0x04, 0x2f
        /*001a*/ 	.short	(.L_14 - .L_13)
	.align		4
.L_13:
        /*001c*/ 	.word	index@(_Z15phase_one_shiftPdS_S_PiP17curandStateXORWOW)
        /*0020*/ 	.word	0x00000016


	//----- nvinfo : EIATTR_FRAME_SIZE
	.align		4
.L_14:
        /*0024*/ 	.byte	0x04, 0x11
        /*0026*/ 	.short	(.L_16 - .L_15)
	.align		4
.L_15:
        /*0028*/ 	.word	index@(_Z15phase_one_shiftPdS_S_PiP17curandStateXORWOW)
        /*002c*/ 	.word	0x00000000


	//----- nvinfo : EIATTR_REGCOUNT
	.align		4
.L_16:
        /*0030*/ 	.byte	0x04, 0x2f
        /*0032*/ 	.short	(.L_18 - .L_17)
	.align		4
.L_17:
        /*0034*/ 	.word	index@(_Z11phase_one_iPiPdS0_S0_S_P17curandStateXORWOW)
        /*0038*/ 	.word	0x00000014


	//----- nvinfo : EIATTR_FRAME_SIZE
	.align		4
.L_18:
        /*003c*/ 	.byte	0x04, 0x11
        /*003e*/ 	.short	(.L_20 - .L_19)
	.align		4
.L_19:
        /*0040*/ 	.word	index@(_Z11phase_one_iPiPdS0_S0_S_P17curandStateXORWOW)
        /*0044*/ 	.word	0x00000000


	//----- nvinfo : EIATTR_REGCOUNT
	.align		4
.L_20:
        /*0048*/ 	.byte	0x04, 0x2f
        /*004a*/ 	.short	(.L_22 - .L_21)
	.align		4
.L_21:
        /*004c*/ 	.word	index@(_Z11phase_one_jPiS_PdS0_S0_S_P17curandStateXORWOW)
        /*0050*/ 	.word	0x00000014


	//----- nvinfo : EIATTR_FRAME_SIZE
	.align		4
.L_22:
        /*0054*/ 	.byte	0x04, 0x11
        /*0056*/ 	.short	(.L_24 - .L_23)
	.align		4
.L_23:
        /*0058*/ 	.word	index@(_Z11phase_one_jPiS_PdS0_S0_S_P17curandStateXORWOW)
        /*005c*/ 	.word	0x00000000


	//----- nvinfo : EIATTR_MIN_STACK_SIZE
	.align		4
.L_24:
        /*0060*/ 	.byte	0x04, 0x12
        /*0062*/ 	.short	(.L_26 - .L_25)
	.align		4
.L_25:
        /*0064*/ 	.word	index@(_Z11phase_one_jPiS_PdS0_S0_S_P17curandStateXORWOW)
        /*0068*/ 	.word	0x00000000


	//----- nvinfo : EIATTR_MIN_STACK_SIZE
	.align		4
.L_26:
        /*006c*/ 	.byte	0x04, 0x12
        /*006e*/ 	.short	(.L_28 - .L_27)
	.align		4
.L_27:
        /*0070*/ 	.word	index@(_Z11phase_one_iPiPdS0_S0_S_P17curandStateXORWOW)
        /*0074*/ 	.word	0x00000000


	//----- nvinfo : EIATTR_MIN_STACK_SIZE
	.align		4
.L_28:
        /*0078*/ 	.byte	0x04, 0x12
        /*007a*/ 	.short	(.L_30 - .L_29)
	.align		4
.L_29:
        /*007c*/ 	.word	index@(_Z15phase_one_shiftPdS_S_PiP17curandStateXORWOW)
        /*0080*/ 	.word	0x00000000


	//----- nvinfo : EIATTR_MIN_STACK_SIZE
	.align		4
.L_30:
        /*0084*/ 	.byte	0x04, 0x12
        /*0086*/ 	.short	(.L_32 - .L_31)
	.align		4
.L_31:
        /*0088*/ 	.word	index@(_Z19setup_random_kernelP17curandStateXORWOWm)
        /*008c*/ 	.word	0x00000000
.L_32:


//--------------------- .nv.compat                --------------------------
	.section	.nv.compat,"",@"SHT_CUDA_COMPAT_INFO"
	.align	4
        /*0000*/ 	.byte	0x02, 0x09, 0x00, 0x00, 0x02, 0x02, 0x01, 0x00, 0x02, 0x05, 0x05, 0x00, 0x03, 0x07, 0x01, 0x01
        /*0010*/ 	.byte	0x02, 0x03, 0x00, 0x00, 0x02, 0x06, 0x01, 0x00, 0x04, 0x0b, 0x08, 0x00, 0x01, 0x00, 0x00, 0x00
        /*0020*/ 	.byte	0x00, 0x00, 0x00, 0x00


//--------------------- .nv.info._Z11phase_one_jPiS_PdS0_S0_S_P17curandStateXORWOW --------------------------
	.section	.nv.info._Z11phase_one_jPiS_PdS0_S0_S_P17curandStateXORWOW,"",@"SHT_CUDA_INFO"
	.sectionflags	@""
	.align	4


	//----- nvinfo : EIATTR_CUDA_API_VERSION
	.align		4
        /*0000*/ 	.byte	0x04, 0x37
        /*0002*/ 	.short	(.L_34 - .L_33)
.L_33:
        /*0004*/ 	.word	0x00000082


	//----- nvinfo : EIATTR_KPARAM_INFO
	.align		4
.L_34:
        /*0008*/ 	.byte	0x04, 0x17
        /*000a*/ 	.short	(.L_36 - .L_35)
.L_35:
        /*000c*/ 	.word	0x00000000
        /*0010*/ 	.short	0x0006
        /*0012*/ 	.short	0x0030
        /*0014*/ 	.byte	0x00, 0xf5, 0x21, 0x00


	//----- nvinfo : EIATTR_KPARAM_INFO
	.align		4
.L_36:
        /*0018*/ 	.byte	0x04, 0x17
        /*001a*/ 	.short	(.L_38 - .L_37)
.L_37:
        /*001c*/ 	.word	0x00000000
        /*0020*/ 	.short	0x0005
        /*0022*/ 	.short	0x0028
        /*0024*/ 	.byte	0x00, 0xf5, 0x21, 0x00


	//----- nvinfo : EIATTR_KPARAM_INFO
	.align		4
.L_38:
        /*0028*/ 	.byte	0x04, 0x17
        /*002a*/ 	.short	(.L_40 - .L_39)
.L_39:
        /*002c*/ 	.word	0x00000000
        /*0030*/ 	.short	0x0004
        /*0032*/ 	.short	0x0020
        /*0034*/ 	.byte	0x00, 0xf5, 0x21, 0x00


	//----- nvinfo : EIATTR_KPARAM_INFO
	.align		4
.L_40:
        /*0038*/ 	.byte	0x04, 0x17
        /*003a*/ 	.short	(.L_42 - .L_41)
.L_41:
        /*003c*/ 	.word	0x00000000
        /*0040*/ 	.short	0x0003
        /*0042*/ 	.short	0x0018
        /*0044*/ 	.byte	0x00, 0xf5, 0x21, 0x00


	//----- nvinfo : EIATTR_KPARAM_INFO
	.align		4
.L_42:
        /*0048*/ 	.byte	0x04, 0x17
        /*004a*/ 	.short	(.L_44 - .L_43)
.L_43:
        /*004c*/ 	.word	0x00000000
        /*0050*/ 	.short	0x0002
        /*0052*/ 	.short	0x0010
        /*0054*/ 	.byte	0x00, 0xf5, 0x21, 0x00


	//----- nvinfo : EIATTR_KPARAM_INFO
	.align		4
.L_44:
        /*0058*/ 	.byte	0x04, 0x17
        /*005a*/ 	.short	(.L_46 - .L_45)
.L_45:
        /*005c*/ 	.word	0x00000000
        /*0060*/ 	.short	0x0001
        /*0062*/ 	.short	0x0008
        /*0064*/ 	.byte	0x00, 0xf5, 0x21, 0x00


	//----- nvinfo : EIATTR_KPARAM_INFO
	.align		4
.L_46:
        /*0068*/ 	.byte	0x04, 0x17
        /*006a*/ 	.short	(.L_48 - .L_47)
.L_47:
        /*006c*/ 	.word	0x00000000
        /*0070*/ 	.short	0x0000
        /*0072*/ 	.short	0x0000
        /*0074*/ 	.byte	0x00, 0xf5, 0x21, 0x00


	//----- nvinfo : EIATTR_SPARSE_MMA_MASK
	.align		4
.L_48:
        /*0078*/ 	.byte	0x03, 0x50
        /*007a*/ 	.short	0x0000


	//----- nvinfo : EIATTR_MAXREG_COUNT
	.align		4
        /*007c*/ 	.byte	0x03, 0x1b
        /*007e*/ 	.short	0x00ff


	//----- nvinfo : EIATTR_MERCURY_ISA_VERSION
	.align		4
        /*0080*/ 	.byte	0x03, 0x5f
        /*0082*/ 	.short	0x0101


	//----- nvinfo : EIATTR_VRC_CTA_INIT_COUNT
	.align		4
        /*0084*/ 	.byte	0x02, 0x4a
	.zero		1
	.zero		1


	//----- nvinfo : EIATTR_EXIT_INSTR_OFFSETS
	.align		4
        /*0088*/ 	.byte	0x04, 0x1c
        /*008a*/ 	.short	(.L_50 - .L_49)


	//   ....[0]....
.L_49:
        /*008c*/ 	.word	0x00000310


	//   ....[1]....
        /*0090*/ 	.word	0x00000340


	//----- nvinfo : EIATTR_CBANK_PARAM_SIZE
	.align		4
.L_50:
        /*0094*/ 	.byte	0x03, 0x19
        /*0096*/ 	.short	0x0038


	//----- nvinfo : EIATTR_PARAM_CBANK
	.align		4
        /*0098*/ 	.byte	0x04, 0x0a
        /*009a*/ 	.short	(.L_52 - .L_51)
	.align		4
.L_51:
        /*009c*/ 	.word	index@(.nv.constant0._Z11phase_one_jPiS_PdS0_S0_S_P17curandStateXORWOW)
        /*00a0*/ 	.short	0x0380
        /*00a2*/ 	.short	0x0038


	//----- nvinfo : EIATTR_SW_WAR
	.align		4
.L_52:
        /*00a4*/ 	.byte	0x04, 0x36
        /*00a6*/ 	.short	(.L_54 - .L_53)
.L_53:
        /*00a8*/ 	.word	0x00000008
.L_54:


//--------------------- .nv.info._Z11phase_one_iPiPdS0_S0_S_P17curandStateXORWOW --------------------------
	.section	.nv.info._Z11phase_one_iPiPdS0_S0_S_P17curandStateXORWOW,"",@"SHT_CUDA_INFO"
	.sectionflags	@""
	.align	4


	//----- nvinfo : EIATTR_CUDA_API_VERSION
	.align		4
        /*0000*/ 	.byte	0x04, 0x37
        /*0002*/ 	.short	(.L_56 - .L_55)
.L_55:
        /*0004*/ 	.word	0x00000082


	//----- nvinfo : EIATTR_KPARAM_INFO
	.align		4
.L_56:
        /*0008*/ 	.byte	0x04, 0x17
        /*000a*/ 	.short	(.L_58 - .L_57)
.L_57:
        /*000c*/ 	.word	0x00000000
        /*0010*/ 	.short	0x0005
        /*0012*/ 	.short	0x0028
        /*0014*/ 	.byte	0x00, 0xf5, 0x21, 0x00


	//----- nvinfo : EIATTR_KPARAM_INFO
	.align		4
.L_58:
        /*0018*/ 	.byte	0x04, 0x17
        /*001a*/ 	.short	(.L_60 - .L_59)
.L_59:
        /*001c*/ 	.word	0x00000000
        /*0020*/ 	.short	0x0004
        /*0022*/ 	.short	0x0020
        /*0024*/ 	.byte	0x00, 0xf5, 0x21, 0x00


	//----- nvinfo : EIATTR_KPARAM_INFO
	.align		4
.L_60:
        /*0028*/ 	.byte	0x04, 0x17
        /*002a*/ 	.short	(.L_62 - .L_61)
.L_61:
        /*002c*/ 	.word	0x00000000
        /*0030*/ 	.short	0x0003
        /*0032*/ 	.short	0x0018
        /*0034*/ 	.byte	0x00, 0xf5, 0x21, 0x00


	//----- nvinfo : EIATTR_KPARAM_INFO
	.align		4
.L_62:
        /*0038*/ 	.byte	0x04, 0x17
        /*003a*/ 	.short	(.L_64 - .L_63)
.L_63:
        /*003c*/ 	.word	0x00000000
        /*0040*/ 	.short	0x0002
        /*0042*/ 	.short	0x0010
        /*0044*/ 	.byte	0x00, 0xf5, 0x21, 0x00


	//----- nvinfo : EIATTR_KPARAM_INFO
	.align		4
.L_64:
        /*0048*/ 	.byte	0x04, 0x17
        /*004a*/ 	.short	(.L_66 - .L_65)
.L_65:
        /*004c*/ 	.word	0x00000000
        /*0050*/ 	.short	0x0001
        /*0052*/ 	.short	0x0008
        /*0054*/ 	.byte	0x00, 0xf5, 0x21, 0x00


	//----- nvinfo : EIATTR_KPARAM_INFO
	.align		4
.L_66:
        /*0058*/ 	.byte	0x04, 0x17
        /*005a*/ 	.short	(.L_68 - .L_67)
.L_67:
        /*005c*/ 	.word	0x00000000
        /*0060*/ 	.short	0x0000
        /*0062*/ 	.short	0x0000
        /*0064*/ 	.byte	0x00, 0xf5, 0x21, 0x00


	//----- nvinfo : EIATTR_SPARSE_MMA_MASK
	.align		4
.L_68:
        /*0068*/ 	.byte	0x03, 0x50
        /*006a*/ 	.short	0x0000


	//----- nvinfo : EIATTR_MAXREG_COUNT
	.align		4
        /*006c*/ 	.byte	0x03, 0x1b
        /*006e*/ 	.short	0x00ff


	//----- nvinfo : EIATTR_MERCURY_ISA_VERSION
	.align		4
        /*0070*/ 	.byte	0x03, 0x5f
        /*0072*/ 	.short	0x0101


	//----- nvinfo : EIATTR_VRC_CTA_INIT_COUNT
	.align		4
        /*0074*/ 	.byte	0x02, 0x4a
	.zero		1
	.zero		1


	//----- nvinfo : EIATTR_EXIT_INSTR_OFFSETS
	.align		4
        /*0078*/ 	.byte	0x04, 0x1c
        /*007a*/ 	.short	(.L_70 - .L_69)


	//   ....[0]....
.L_69:
        /*007c*/ 	.word	0x000002c0


	//----- nvinfo : EIATTR_CBANK_PARAM_SIZE
	.align		4
.L_70:
        /*0080*/ 	.byte	0x03, 0x19
        /*0082*/ 	.short	0x0030


	//----- nvinfo : EIATTR_PARAM_CBANK
	.align		4
        /*0084*/ 	.byte	0x04, 0x0a
        /*0086*/ 	.short	(.L_72 - .L_71)
	.align		4
.L_71:
        /*0088*/ 	.word	index@(.nv.constant0._Z11phase_one_iPiPdS0_S0_S_P17curandStateXORWOW)
        /*008c*/ 	.short	0x0380
        /*008e*/ 	.short	0x0030


	//----- nvinfo : EIATTR_SW_WAR
	.align		4
.L_72:
        /*0090*/ 	.byte	0x04, 0x36
        /*0092*/ 	.short	(.L_74 - .L_73)
.L_73:
        /*0094*/ 	.word	0x00000008
.L_74:


//--------------------- .nv.info._Z15phase_one_shiftPdS_S_PiP17curandStateXORWOW --------------------------
	.section	.nv.info._Z15phase_one_shiftPdS_S_PiP17curandStateXORWOW,"",@"SHT_CUDA_INFO"
	.sectionflags	@""
	.align	4


	//----- nvinfo : EIATTR_CUDA_API_VERSION
	.align		4
        /*0000*/ 	.byte	0x04, 0x37
        /*0002*/ 	.short	(.L_76 - .L_75)
.L_75:
        /*0004*/ 	.word	0x00000082


	//----- nvinfo : EIATTR_KPARAM_INFO
	.align		4
.L_76:
        /*0008*/ 	.byte	0x04, 0x17
        /*000a*/ 	.short	(.L_78 - .L_77)
.L_77:
        /*000c*/ 	.word	0x00000000
        /*0010*/ 	.short	0x0004
        /*0012*/ 	.short	0x0020
        /*0014*/ 	.byte	0x00, 0xf5, 0x21, 0x00


	//----- nvinfo : EIATTR_KPARAM_INFO
	.align		4
.L_78:
        /*0018*/ 	.byte	0x04, 0x17
        /*001a*/ 	.short	(.L_80 - .L_79)
.L_79:
        /*001c*/ 	.word	0x00000000
        /*0020*/ 	.short	0x0003
        /*0022*/ 	.short	0x0018
        /*0024*/ 	.byte	0x00, 0xf5, 0x21, 0x00


	//----- nvinfo : EIATTR_KPARAM_INFO
	.align		4
.L_80:
        /*0028*/ 	.byte	0x04, 0x17
        /*002a*/ 	.short	(.L_82 - .L_81)
.L_81:
        /*002c*/ 	.word	0x00000000
        /*0030*/ 	.short	0x0002
        /*0032*/ 	.short	0x0010
        /*0034*/ 	.byte	0x00, 0xf5, 0x21, 0x00


	//----- nvinfo : EIATTR_KPARAM_INFO
	.align		4
.L_82:
        /*0038*/ 	.byte	0x04, 0x17
        /*003a*/ 	.short	(.L_84 - .L_83)
.L_83:
        /*003c*/ 	.word	0x00000000
        /*0040*/ 	.short	0x0001
        /*0042*/ 	.short	0x0008
        /*0044*/ 	.byte	0x00, 0xf5, 0x21, 0x00


	//----- nvinfo : EIATTR_KPARAM_INFO
	.align		4
.L_84:
        /*0048*/ 	.byte	0x04, 0x17
        /*004a*/ 	.short	(.L_86 - .L_85)
.L_85:
        /*004c*/ 	.word	0x00000000
        /*0050*/ 	.short	0x0000
        /*0052*/ 	.short	0x0000
        /*0054*/ 	.byte	0x00, 0xf5, 0x21, 0x00


	//----- nvinfo : EIATTR_SPARSE_MMA_MASK
	.align		4
.L_86:
        /*0058*/ 	.byte	0x03, 0x50
        /*005a*/ 	.short	0x0000


	//----- nvinfo : EIATTR_MAXREG_COUNT
	.align		4
        /*005c*/ 	.byte	0x03, 0x1b
        /*005e*/ 	.short	0x00ff


	//----- nvinfo : EIATTR_MERCURY_ISA_VERSION
	.align		4
        /*0060*/ 	.byte	0x03, 0x5f
        /*0062*/ 	.short	0x0101


	//----- nvinfo : EIATTR_VRC_CTA_INIT_COUNT
	.align		4
        /*0064*/ 	.byte	0x02, 0x4a
	.zero		1
	.zero		1


	//----- nvinfo : EIATTR_EXIT_INSTR_OFFSETS
	.align		4
        /*0068*/ 	.byte	0x04, 0x1c
        /*006a*/ 	.short	(.L_88 - .L_87)


	//   ....[0]....
.L_87:
        /*006c*/ 	.word	0x000002f0


	//----- nvinfo : EIATTR_CBANK_PARAM_SIZE
	.align		4
.L_88:
        /*0070*/ 	.byte	0x03, 0x19
        /*0072*/ 	.short	0x0028


	//----- nvinfo : EIATTR_PARAM_CBANK
	.align		4
        /*0074*/ 	.byte	0x04, 0x0a
        /*0076*/ 	.short	(.L_90 - .L_89)
	.align		4
.L_89:
        /*0078*/ 	.word	index@(.nv.constant0._Z15phase_one_shiftPdS_S_PiP17curandStateXORWOW)
        /*007c*/ 	.short	0x0380
        /*007e*/ 	.short	0x0028


	//----- nvinfo : EIATTR_SW_WAR
	.align		4
.L_90:
        /*0080*/ 	.byte	0x04, 0x36
        /*0082*/ 	.short	(.L_92 - .L_91)
.L_91:
        /*0084*/ 	.word	0x00000008
.L_92:


//--------------------- .nv.info._Z19setup_random_kernelP17curandStateXORWOWm --------------------------
	.section	.nv.info._Z19setup_random_kernelP17curandStateXORWOWm,"",@"SHT_CUDA_INFO"
	.sectionflags	@""
	.align	4


	//----- nvinfo : EIATTR_CUDA_API_VERSION
	.align		4
        /*0000*/ 	.byte	0x04, 0x37
        /*0002*/ 	.short	(.L_94 - .L_93)
.L_93:
        /*0004*/ 	.word	0x00000082


	//----- nvinfo : EIATTR_KPARAM_INFO
	.align		4
.L_94:
        /*0008*/ 	.byte	0x04, 0x17
        /*000a*/ 	.short	(.L_96 - .L_95)
.L_95:
        /*000c*/ 	.word	0x00000000
        /*0010*/ 	.short	0x0001
        /*0012*/ 	.short	0x0008
        /*0014*/ 	.byte	0x00, 0xf0, 0x21, 0x00


	//----- nvinfo : EIATTR_KPARAM_INFO
	.align		4
.L_96:
        /*0018*/ 	.byte	0x04, 0x17
        /*001a*/ 	.short	(.L_98 - .L_97)
.L_97:
        /*001c*/ 	.word	0x00000000
        /*0020*/ 	.short	0x0000
        /*0022*/ 	.short	0x0000
        /*0024*/ 	.byte	0x00, 0xf5, 0x21, 0x00


	//----- nvinfo : EIATTR_SPARSE_MMA_MASK
	.align		4
.L_98:
        /*0028*/ 	.byte	0x03, 0x50
        /*002a*/ 	.short	0x0000


	//----- nvinfo : EIATTR_MAXREG_COUNT
	.align		4
        /*002c*/ 	.byte	0x03, 0x1b
        /*002e*/ 	.short	0x00ff


	//----- nvinfo : EIATTR_MERCURY_ISA_VERSION
	.align		4
        /*0030*/ 	.byte	0x03, 0x5f
        /*0032*/ 	.short	0x0101


	//----- nvinfo : EIATTR_VRC_CTA_INIT_COUNT
	.align		4
        /*0034*/ 	.byte	0x02, 0x4a
	.zero		1
	.zero		1


	//----- nvinfo : EIATTR_EXIT_INSTR_OFFSETS
	.align		4
        /*0038*/ 	.byte	0x04, 0x1c
        /*003a*/ 	.short	(.L_100 - .L_99)


	//   ....[0]....
.L_99:
        /*003c*/ 	.word	0x00000ee0


	//----- nvinfo : EIATTR_CRS_STACK_SIZE
	.align		4
.L_100:
        /*0040*/ 	.byte	0x04, 0x1e
        /*0042*/ 	.short	(.L_102 - .L_101)
.L_101:
        /*0044*/ 	.word	0x00000000


	//----- nvinfo : EIATTR_CBANK_PARAM_SIZE
	.align		4
.L_102:
        /*0048*/ 	.byte	0x03, 0x19
        /*004a*/ 	.short	0x0010


	//----- nvinfo : EIATTR_PARAM_CBANK
	.align		4
        /*004c*/ 	.byte	0x04, 0x0a
        /*004e*/ 	.short	(.L_104 - .L_103)
	.align		4
.L_103:
        /*0050*/ 	.word	index@(.nv.constant0._Z19setup_random_kernelP17curandStateXORWOWm)
        /*0054*/ 	.short	0x0380
        /*0056*/ 	.short	0x0010


	//----- nvinfo : EIATTR_SW_WAR
	.align		4
.L_104:
        /*0058*/ 	.byte	0x04, 0x36
        /*005a*/ 	.short	(.L_106 - .L_105)
.L_105:
        /*005c*/ 	.word	0x00000008
.L_106:


//--------------------- .nv.callgraph             --------------------------
	.section	.nv.callgraph,"",@"SHT_CUDA_CALLGRAPH"
	.align	4
	.sectionentsize	8
	.align		4
        /*0000*/ 	.word	0x00000000
	.align		4
        /*0004*/ 	.word	0xffffffff
	.align		4
        /*0008*/ 	.word	0x00000000
	.align		4
        /*000c*/ 	.word	0xfffffffe
	.align		4
        /*0010*/ 	.word	0x00000000
	.align		4
        /*0014*/ 	.word	0xfffffffd
	.align		4
        /*0018*/ 	.word	0x00000000
	.align		4
        /*001c*/ 	.word	0xfffffffc


//--------------------- .nv.constant4             --------------------------
	.section	.nv.constant4,"a",@progbits
	.align	8
	.align		8
.nv.constant4:
        /*0000*/ 	.dword	precalc_xorwow_matrix
	.align		8
        /*0008*/ 	.dword	precalc_xorwow_offset_matrix
	.align		8
        /*0010*/ 	.dword	mrg32k3aM1
	.align		8
        /*0018*/ 	.dword	mrg32k3aM2
	.align		8
        /*0020*/ 	.dword	mrg32k3aM1SubSeq
	.align		8
        /*0028*/ 	.dword	mrg32k3aM2SubSeq
	.align		8
        /*0030*/ 	.dword	mrg32k3aM1Seq
	.align		8
        /*0038*/ 	.dword	mrg32k3aM2Seq


//--------------------- .nv.constant3             --------------------------
	.section	.nv.constant3,"a",@progbits
	.align	8
.nv.constant3:
	.type		__cr_lgamma_table,@object
	.size		__cr_lgamma_table,(.L_8 - __cr_lgamma_table)
__cr_lgamma_table:
        /*0000*/ 	.byte	0x00, 0x00, 0x00, 0x00, 0x00, 0x00, 0x00, 0x00, 0x00, 0x00, 0x00, 0x00, 0x00, 0x00, 0x00, 0x00
        /*0010*/ 	.byte	0xef, 0x39, 0xfa, 0xfe, 0x42, 0x2e, 0xe6, 0x3f, 0x02, 0x20, 0x2a, 0xfa, 0x0b, 0xab, 0xfc, 0x3f
        /*0020*/ 	.byte	0xf9, 0x2c, 0x92, 0x7c, 0xa7, 0x6c, 0x09, 0x40, 0xc9, 0x79, 0x44, 0x3c, 0x64, 0x26, 0x13, 0x40
        /*0030*/ 	.byte	0xca, 0x01, 0xcf, 0x3a, 0x27, 0x51, 0x1a, 0x40, 0x30, 0xcc, 0x2d, 0xf3, 0xe1, 0x0c, 0x21, 0x40
        /*0040*/ 	.byte	0x0d, 0xb7, 0xfc, 0x82, 0x8e, 0x35, 0x25, 0x40
.L_8:


//--------------------- .text._Z11phase_one_jPiS_PdS0_S0_S_P17curandStateXORWOW --------------------------
	.section	.text._Z11phase_one_jPiS_PdS0_S0_S_P17curandStateXORWOW,"ax",@progbits
	.align	128
        .global         _Z11phase_one_jPiS_PdS0_S0_S_P17curandStateXORWOW
        .type           _Z11phase_one_jPiS_PdS0_S0_S_P17curandStateXORWOW,@function
        .size           _Z11phase_one_jPiS_PdS0_S0_S_P17curandStateXORWOW,(.L_x_12 - _Z11phase_one_jPiS_PdS0_S0_S_P17curandStateXORWOW)
        .other          _Z11phase_one_jPiS_PdS0_S0_S_P17curandStateXORWOW,@"STO_CUDA_ENTRY STV_DEFAULT"
_Z11phase_one_jPiS_PdS0_S0_S_P17curandStateXORWOW:
.text._Z11phase_one_jPiS_PdS0_S0_S_P17curandStateXORWOW:
[----:B------:R-:W-:Y:S01]  /*0000*/  LDC R1, c[0x0][0x37c] ;  /* 0x0000df00ff017b82 */ /* 0x000fe20000000800 */
[----:B------:R-:W0:Y:S07]  /*0010*/  S2R R5, SR_TID.X ;  /* 0x0000000000057919 */ /* 0x000e2e0000002100 */
[----:B------:R-:W0:Y:S01]  /*0020*/  S2UR UR6, SR_CTAID.X ;  /* 0x00000000000679c3 */ /* 0x000e220000002500 */
[----:B------:R-:W1:Y:S07]  /*0030*/  LDCU.64 UR4, c[0x0][0x358] ;  /* 0x00006b00ff0477ac */ /* 0x000e6e0008000a00 */
[----:B------:R-:W0:Y:S08]  /*0040*/  LDC R0, c[0x0][0x360] ;  /* 0x0000d800ff007b82 */ /* 0x000e300000000800 */
[----:B------:R-:W2:Y:S08]  /*0050*/  LDC.64 R2, c[0x0][0x3b0] ;  /* 0x0000ec00ff027b82 */ /* 0x000eb00000000a00 */
[----:B------:R-:W3:Y:S01]  /*0060*/  LDC.64 R6, c[0x0][0x3a0] ;  /* 0x0000e800ff067b82 */ /* 0x000ee20000000a00 */
[----:B0-----:R-:W-:-:S04]  /*0070*/  IMAD R0, R0, UR6, R5 ;  /* 0x0000000600007c24 */ /* 0x001fc8000f8e0205 */
[----:B--2---:R-:W-:-:S05]  /*0080*/  IMAD.WIDE R2, R0, 0x30, R2 ;  /* 0x0000003000027825 */ /* 0x004fca00078e0202 */
[----:B-1----:R-:W2:Y:S04]  /*0090*/  LDG.E.64 R4, desc[UR4][R2.64] ;  /* 0x0000000402047981 */ /* 0x002ea8000c1e1b00 */
[----:B------:R-:W4:Y:S04]  /*00a0*/  LDG.E.64 R12, desc[UR4][R2.64+0x10] ;  /* 0x00001004020c7981 */ /* 0x000f28000c1e1b00 */
[----:B------:R-:W5:Y:S01]  /*00b0*/  LDG.E.64 R10, desc[UR4][R2.64+0x8] ;  /* 0x00000804020a7981 */ /* 0x000f62000c1e1b00 */
[----:B---3--:R-:W-:Y:S01]  /*00c0*/  IMAD.WIDE R6, R0, 0x8, R6 ;  /* 0x0000000800067825 */ /* 0x008fe200078e0206 */
[----:B--2---:R-:W-:-:S03]  /*00d0*/  SHF.R.U32.HI R8, RZ, 0x2, R5 ;  /* 0x00000002ff087819 */ /* 0x004fc60000011605 */
[----:B------:R-:W-:Y:S01]  /*00e0*/  VIADD R14, R4, 0x587c5 ;  /* 0x000587c5040e7836 */ /* 0x000fe20000000000 */
[----:B------:R-:W-:Y:S01]  /*00f0*/  LOP3.LUT R8, R8, R5, RZ, 0x3c, !PT ;  /* 0x0000000508087212 */ /* 0x000fe200078e3cff */
[----:B----4-:R-:W-:Y:S01]  /*0100*/  IMAD.MOV.U32 R16, RZ, RZ, R13 ;  /* 0x000000ffff107224 */ /* 0x010fe200078e000d */
[----:B------:R-:W-:Y:S02]  /*0110*/  SHF.L.U32 R5, R13, 0x4, RZ ;  /* 0x000000040d057819 */ /* 0x000fe400000006ff */
[----:B------:R-:W-:Y:S01]  /*0120*/  SHF.L.U32 R9, R8, 0x1, RZ ;  /* 0x0000000108097819 */ /* 0x000fe200000006ff */
[----:B-----5:R-:W-:-:S03]  /*0130*/  IMAD.MOV.U32 R15, RZ, RZ, R10 ;  /* 0x000000ffff0f7224 */ /* 0x020fc600078e000a */
[----:B------:R-:W-:Y:S02]  /*0140*/  LOP3.LUT R8, R8, R9, R5, 0x96, !PT ;  /* 0x0000000908087212 */ /* 0x000fe400078e9605 */
[----:B------:R-:W-:Y:S01]  /*0150*/  MOV R9, R12 ;  /* 0x0000000c00097202 */ /* 0x000fe20000000f00 */
[----:B------:R-:W-:Y:S01]  /*0160*/  STG.E.64 desc[UR4][R2.64], R14 ;  /* 0x0000000e02007986 */ /* 0x000fe2000c101b04 */
[----:B------:R-:W-:Y:S02]  /*0170*/  LOP3.LUT R17, R8, R13, RZ, 0x3c, !PT ;  /* 0x0000000d08117212 */ /* 0x000fe400078e3cff */
[----:B------:R-:W-:Y:S02]  /*0180*/  MOV R8, R11 ;  /* 0x0000000b00087202 */ /* 0x000fe40000000f00 */
[----:B------:R-:W0:Y:S01]  /*0190*/  LDC.64 R10, c[0x0][0x3a8] ;  /* 0x0000ea00ff0a7b82 */ /* 0x000e220000000a00 */
[----:B------:R-:W-:Y:S04]  /*01a0*/  STG.E.64 desc[UR4][R2.64+0x10], R16 ;  /* 0x0000101002007986 */ /* 0x000fe8000c101b04 */
[----:B------:R1:W-:Y:S04]  /*01b0*/  STG.E.64 desc[UR4][R2.64+0x8], R8 ;  /* 0x0000080802007986 */ /* 0x0003e8000c101b04 */
[----:B------:R-:W1:Y:S01]  /*01c0*/  LDG.E.64 R6, desc[UR4][R6.64] ;  /* 0x0000000406067981 */ /* 0x000e62000c1e1b00 */
[----:B0-----:R-:W-:-:S06]  /*01d0*/  IMAD.WIDE R10, R0, 0x4, R10 ;  /* 0x00000004000a7825 */ /* 0x001fcc00078e020a */
[----:B------:R-:W2:Y:S01]  /*01e0*/  LDG.E R11, desc[UR4][R10.64] ;  /* 0x000000040a0b7981 */ /* 0x000ea2000c1e1900 */
[----:B------:R-:W-:Y:S01]  /*01f0*/  IADD3 R4, PT, PT, R17, R14, RZ ;  /* 0x0000000e11047210 */ /* 0x000fe20007ffe0ff */
[----:B------:R-:W-:-:S03]  /*0200*/  IMAD.MOV.U32 R5, RZ, RZ, 0x2f800000 ;  /* 0x2f800000ff057424 */ /* 0x000fc600078e00ff */
[----:B------:R-:W-:-:S05]  /*0210*/  I2FP.F32.U32 R4, R4 ;  /* 0x0000000400047245 */ /* 0x000fca0000201000 */
[----:B------:R-:W-:-:S04]  /*0220*/  FFMA R12, R4, R5, 1.1641532182693481445e-10 ;  /* 0x2f000000040c7423 */ /* 0x000fc80000000005 */
[----:B------:R-:W0:Y:S01]  /*0230*/  F2F.F64.F32 R4, R12 ;  /* 0x0000000c00047310 */ /* 0x000e220000201800 */
[----:B-1----:R-:W-:Y:S01]  /*0240*/  DADD R8, R6, -1 ;  /* 0xbff0000006087429 */ /* 0x002fe20000000000 */
[----:B------:R-:W1:Y:S07]  /*0250*/  LDC.64 R6, c[0x0][0x388] ;  /* 0x0000e200ff067b82 */ /* 0x000e6e0000000a00 */
[----:B0-----:R-:W-:Y:S02]  /*0260*/  DMUL R4, R4, R8 ;  /* 0x0000000804047228 */ /* 0x001fe40000000000 */
[----:B------:R-:W0:Y:S08]  /*0270*/  LDC.64 R8, c[0x0][0x380] ;  /* 0x0000e000ff087b82 */ /* 0x000e300000000a00 */
[----:B------:R-:W2:Y:S01]  /*0280*/  F2I.F64.FLOOR R4, R4 ;  /* 0x0000000400047311 */ /* 0x000ea20000305100 */
[----:B-1----:R-:W-:Y:S01]  /*0290*/  IMAD.WIDE R6, R0, 0x4, R6 ;  /* 0x0000000400067825 */ /* 0x002fe200078e0206 */
[----:B--2---:R-:W-:-:S03]  /*02a0*/  IADD3 R2, PT, PT, R4, R11, RZ ;  /* 0x0000000b04027210 */ /* 0x004fc60007ffe0ff */
[----:B0-----:R-:W-:-:S03]  /*02b0*/  IMAD.WIDE R8, R0, 0x4, R8 ;  /* 0x0000000400087825 */ /* 0x001fc600078e0208 */
[----:B------:R-:W0:Y:S08]  /*02c0*/  I2F.F64 R2, R2 ;  /* 0x0000000200027312 */ /* 0x000e300000201c00 */
[----:B0-----:R-:W0:Y:S02]  /*02d0*/  F2I.F64 R3, R2 ;  /* 0x0000000200037311 */ /* 0x001e240000301100 */
[----:B0-----:R0:W-:Y:S04]  /*02e0*/  STG.E desc[UR4][R6.64], R3 ;  /* 0x0000000306007986 */ /* 0x0011e8000c101904 */
[----:B------:R-:W2:Y:S02]  /*02f0*/  LDG.E R8, desc[UR4][R8.64] ;  /* 0x0000000408087981 */ /* 0x000ea4000c1e1900 */
[----:B--2---:R-:W-:-:S13]  /*0300*/  ISETP.GE.AND P0, PT, R3, R8, PT ;  /* 0x000000080300720c */ /* 0x004fda0003f06270 */
[----:B0-----:R-:W-:Y:S05]  /*0310*/  @!P0 EXIT ;  /* 0x000000000000894d */ /* 0x001fea0003800000 */
[----:B------:R-:W-:-:S05]  /*0320*/  VIADD R3, R3, 0x1 ;  /* 0x0000000103037836 */ /* 0x000fca0000000000 */
[----:B------:R-:W-:Y:S01]  /*0330*/  STG.E desc[UR4][R6.64], R3 ;  /* 0x0000000306007986 */ /* 0x000fe2000c101904 */
[----:B------:R-:W-:Y:S05]  /*0340*/  EXIT ;  /* 0x000000000000794d */ /* 0x000fea0003800000 */
.L_x_0:
[----:B------:R-:W-:-:S00]  /*0350*/  BRA `(.L_x_0) ;  /* 0xfffffffc00fc7947 */ /* 0x000fc0000383ffff */
[----:B------:R-:W-:-:S00]  /*0360*/  NOP ;  /* 0x0000000000007918 */ /* 0x000fc00000000000 */
        /* <DEDUP_REMOVED lines=9> */
.L_x_12:


//--------------------- .text._Z11phase_one_iPiPdS0_S0_S_P17curandStateXORWOW --------------------------
	.section	.text._Z11phase_one_iPiPdS0_S0_S_P17curandStateXORWOW,"ax",@progbits
	.align	128
        .global         _Z11phase_one_iPiPdS0_S0_S_P17curandStateXORWOW
        .type           _Z11phase_one_iPiPdS0_S0_S_P17curandStateXORWOW,@function
        .size           _Z11phase_one_iPiPdS0_S0_S_P17curandStateXORWOW,(.L_x_13 - _Z11phase_one_iPiPdS0_S0_S_P17curandStateXORWOW)
        .other          _Z11phase_one_iPiPdS0_S0_S_P17curandStateXORWOW,@"STO_CUDA_ENTRY STV_DEFAULT"
_Z11phase_one_iPiPdS0_S0_S_P17curandStateXORWOW:
.text._Z11phase_one_iPiPdS0_S0_S_P17curandStateXORWOW:
        /* <DEDUP_REMOVED lines=13> */
[----:B--2---:R-:W-:-:S02]  /*00d0*/  SHF.R.U32.HI R10, RZ, 0x2, R13 ;  /* 0x00000002ff0a7819 */ /* 0x004fc4000001160d */
[----:B------:R-:W-:Y:S02]  /*00e0*/  IADD3 R12, PT, PT, R12, 0x587c5, RZ ;  /* 0x000587c50c0c7810 */ /* 0x000fe40007ffe0ff */
[----:B------:R-:W-:Y:S01]  /*00f0*/  LOP3.LUT R10, R10, R13, RZ, 0x3c, !PT ;  /* 0x0000000d0a0a7212 */ /* 0x000fe200078e3cff */
[----:B----4-:R-:W-:Y:S01]  /*0100*/  IMAD.MOV.U32 R15, RZ, RZ, R4 ;  /* 0x000000ffff0f7224 */ /* 0x010fe200078e0004 */
[----:B------:R-:W-:Y:S02]  /*0110*/  SHF.L.U32 R11, R5, 0x4, RZ ;  /* 0x00000004050b7819 */ /* 0x000fe400000006ff */
[----:B------:R-:W-:Y:S01]  /*0120*/  MOV R16, R5 ;  /* 0x0000000500107202 */ /* 0x000fe20000000f00 */
[----:B------:R-:W-:-:S05]  /*0130*/  IMAD.SHL.U32 R13, R10, 0x2, RZ ;  /* 0x000000020a0d7824 */ /* 0x000fca00078e00ff */
[----:B------:R-:W-:Y:S02]  /*0140*/  LOP3.LUT R14, R10, R13, R11, 0x96, !PT ;  /* 0x0000000d0a0e7212 */ /* 0x000fe400078e960b */
[----:B-----5:R-:W-:Y:S01]  /*0150*/  MOV R13, R8 ;  /* 0x00000008000d7202 */ /* 0x020fe20000000f00 */
[----:B------:R-:W0:Y:S01]  /*0160*/  LDC.64 R10, c[0x0][0x3a0] ;  /* 0x0000e800ff0a7b82 */ /* 0x000e220000000a00 */
[----:B------:R-:W-:Y:S01]  /*0170*/  LOP3.LUT R17, R14, R5, RZ, 0x3c, !PT ;  /* 0x000000050e117212 */ /* 0x000fe200078e3cff */
[----:B------:R-:W-:Y:S02]  /*0180*/  IMAD.MOV.U32 R14, RZ, RZ, R9 ;  /* 0x000000ffff0e7224 */ /* 0x000fe400078e0009 */
[----:B------:R-:W-:Y:S04]  /*0190*/  STG.E.64 desc[UR4][R2.64], R12 ;  /* 0x0000000c02007986 */ /* 0x000fe8000c101b04 */
[----:B------:R-:W-:Y:S04]  /*01a0*/  STG.E.64 desc[UR4][R2.64+0x10], R16 ;  /* 0x0000101002007986 */ /* 0x000fe8000c101b04 */
[----:B------:R1:W-:Y:S04]  /*01b0*/  STG.E.64 desc[UR4][R2.64+0x8], R14 ;  /* 0x0000080e02007986 */ /* 0x0003e8000c101b04 */
[----:B------:R-:W2:Y:S01]  /*01c0*/  LDG.E.64 R6, desc[UR4][R6.64] ;  /* 0x0000000406067981 */ /* 0x000ea2000c1e1b00 */
[----:B0-----:R-:W-:-:S06]  /*01d0*/  IMAD.WIDE R8, R0, 0x4, R10 ;  /* 0x0000000400087825 */ /* 0x001fcc00078e020a */
[----:B------:R-:W1:Y:S01]  /*01e0*/  LDG.E R9, desc[UR4][R8.64] ;  /* 0x0000000408097981 */ /* 0x000e62000c1e1900 */
[----:B------:R-:W-:Y:S02]  /*01f0*/  IMAD.IADD R4, R17, 0x1, R12 ;  /* 0x0000000111047824 */ /* 0x000fe400078e020c */
[----:B------:R-:W-:-:S03]  /*0200*/  HFMA2 R5, -RZ, RZ, 0.1171875, 0 ;  /* 0x2f800000ff057431 */ /* 0x000fc600000001ff */
[----:B------:R-:W-:-:S05]  /*0210*/  I2FP.F32.U32 R4, R4 ;  /* 0x0000000400047245 */ /* 0x000fca0000201000 */
[----:B------:R-:W-:-:S04]  /*0220*/  FFMA R10, R4, R5, 1.1641532182693481445e-10 ;  /* 0x2f000000040a7423 */ /* 0x000fc80000000005 */
[----:B------:R-:W2:Y:S02]  /*0230*/  F2F.F64.F32 R4, R10 ;  /* 0x0000000a00047310 */ /* 0x000ea40000201800 */
[----:B--2---:R-:W-:Y:S01]  /*0240*/  DMUL R4, R4, R6 ;  /* 0x0000000604047228 */ /* 0x004fe20000000000 */
[----:B------:R-:W0:Y:S09]  /*0250*/  LDC.64 R6, c[0x0][0x380] ;  /* 0x0000e000ff067b82 */ /* 0x000e320000000a00 */
[----:B------:R-:W1:Y:S02]  /*0260*/  F2I.F64.FLOOR R4, R4 ;  /* 0x0000000400047311 */ /* 0x000e640000305100 */
[----:B-1----:R-:W-:Y:S01]  /*0270*/  IADD3 R2, PT, PT, R4, R9, RZ ;  /* 0x0000000904027210 */ /* 0x002fe20007ffe0ff */
[----:B0-----:R-:W-:-:S05]  /*0280*/  IMAD.WIDE R6, R0, 0x4, R6 ;  /* 0x0000000400067825 */ /* 0x001fca00078e0206 */
[----:B------:R-:W0:Y:S08]  /*0290*/  I2F.F64 R2, R2 ;  /* 0x0000000200027312 */ /* 0x000e300000201c00 */
[----:B0-----:R-:W0:Y:S02]  /*02a0*/  F2I.F64 R3, R2 ;  /* 0x0000000200037311 */ /* 0x001e240000301100 */
[----:B0-----:R-:W-:Y:S01]  /*02b0*/  STG.E desc[UR4][R6.64], R3 ;  /* 0x0000000306007986 */ /* 0x001fe2000c101904 */
[----:B------:R-:W-:Y:S05]  /*02c0*/  EXIT ;  /* 0x000000000000794d */ /* 0x000fea0003800000 */
.L_x_1:
        /* <DEDUP_REMOVED lines=11> */
.L_x_13:


//--------------------- .text._Z15phase_one_shiftPdS_S_PiP17curandStateXORWOW --------------------------
	.section	.text._Z15phase_one_shiftPdS_S_PiP17curandStateXORWOW,"ax",@progbits
	.align	128
        .global         _Z15phase_one_shiftPdS_S_PiP17curandStateXORWOW
        .type           _Z15phase_one_shiftPdS_S_PiP17curandStateXORWOW,@function
        .size           _Z15phase_one_shiftPdS_S_PiP17curandStateXORWOW,(.L_x_14 - _Z15phase_one_shiftPdS_S_PiP17curandStateXORWOW)
        .other          _Z15phase_one_shiftPdS_S_PiP17curandStateXORWOW,@"STO_CUDA_ENTRY STV_DEFAULT"
_Z15phase_one_shiftPdS_S_PiP17curandStateXORWOW:
.text._Z15phase_one_shiftPdS_S_PiP17curandStateXORWOW:
[----:B------:R-:W-:Y:S01]  /*0000*/  LDC R1, c[0x0][0x37c] ;  /* 0x0000df00ff017b82 */ /* 0x000fe20000000800 */
[----:B------:R-:W0:Y:S07]  /*0010*/  S2R R5, SR_TID.X ;  /* 0x0000000000057919 */ /* 0x000e2e0000002100 */
[----:B------:R-:W0:Y:S01]  /*0020*/  S2UR UR6, SR_CTAID.X ;  /* 0x00000000000679c3 */ /* 0x000e220000002500 */
[----:B------:R-:W1:Y:S07]  /*0030*/  LDCU.64 UR4, c[0x0][0x358] ;  /* 0x00006b00ff0477ac */ /* 0x000e6e0008000a00 */
[----:B------:R-:W0:Y:S08]  /*0040*/  LDC R0, c[0x0][0x360] ;  /* 0x0000d800ff007b82 */ /* 0x000e300000000800 */
[----:B------:R-:W2:Y:S08]  /*0050*/  LDC.64 R2, c[0x0][0x3a0] ;  /* 0x0000e800ff027b82 */ /* 0x000eb00000000a00 */
[----:B------:R-:W3:Y:S01]  /*0060*/  LDC.64 R14, c[0x0][0x388] ;  /* 0x0000e200ff0e7b82 */ /* 0x000ee20000000a00 */
[----:B0-----:R-:W-:-:S07]  /*0070*/  IMAD R0, R0, UR6, R5 ;  /* 0x0000000600007c24 */ /* 0x001fce000f8e0205 */
[----:B------:R-:W0:Y:S01]  /*0080*/  LDC.64 R6, c[0x0][0x380] ;  /* 0x0000e000ff067b82 */ /* 0x000e220000000a00 */
[----:B--2---:R-:W-:-:S05]  /*0090*/  IMAD.WIDE R2, R0, 0x30, R2 ;  /* 0x0000003000027825 */ /* 0x004fca00078e0202 */
[----:B-1----:R-:W2:Y:S04]  /*00a0*/  LDG.E.64 R10, desc[UR4][R2.64] ;  /* 0x00000004020a7981 */ /* 0x002ea8000c1e1b00 */
[----:B------:R-:W4:Y:S04]  /*00b0*/  LDG.E.64 R4, desc[UR4][R2.64+0x10] ;  /* 0x0000100402047981 */ /* 0x000f28000c1e1b00 */
[----:B------:R-:W5:Y:S01]  /*00c0*/  LDG.E.64 R8, desc[UR4][R2.64+0x8] ;  /* 0x0000080402087981 */ /* 0x000f62000c1e1b00 */
[----:B---3--:R-:W-:-:S04]  /*00d0*/  IMAD.WIDE R14, R0, 0x8, R14 ;  /* 0x00000008000e7825 */ /* 0x008fc800078e020e */
[C---:B0-----:R-:W-:Y:S02]  /*00e0*/  IMAD.WIDE R16, R0.reuse, 0x8, R6 ;  /* 0x0000000800107825 */ /* 0x041fe400078e0206 */
[----:B------:R-:W0:Y:S02]  /*00f0*/  LDC.64 R6, c[0x0][0x390] ;  /* 0x0000e400ff067b82 */ /* 0x000e240000000a00 */
[----:B0-----:R-:W-:Y:S01]  /*0100*/  IMAD.WIDE R6, R0, 0x8, R6 ;  /* 0x0000000800067825 */ /* 0x001fe200078e0206 */
[----:B--2---:R-:W-:-:S03]  /*0110*/  SHF.R.U32.HI R12, RZ, 0x2, R11 ;  /* 0x00000002ff0c7819 */ /* 0x004fc6000001160b */
[----:B------:R-:W-:Y:S01]  /*0120*/  VIADD R10, R10, 0x587c5 ;  /* 0x000587c50a0a7836 */ /* 0x000fe20000000000 */
[----:B------:R-:W-:Y:S02]  /*0130*/  LOP3.LUT R12, R12, R11, RZ, 0x3c, !PT ;  /* 0x0000000b0c0c7212 */ /* 0x000fe400078e3cff */
[----:B----4-:R-:W-:Y:S02]  /*0140*/  SHF.L.U32 R11, R5, 0x4, RZ ;  /* 0x00000004050b7819 */ /* 0x010fe400000006ff */
[C---:B------:R-:W-:Y:S02]  /*0150*/  SHF.L.U32 R13, R12.reuse, 0x1, RZ ;  /* 0x000000010c0d7819 */ /* 0x040fe400000006ff */
[----:B------:R-:W-:Y:S02]  /*0160*/  MOV R19, R4 ;  /* 0x0000000400137202 */ /* 0x000fe40000000f00 */
[----:B------:R-:W-:Y:S01]  /*0170*/  LOP3.LUT R12, R12, R13, R11, 0x96, !PT ;  /* 0x0000000d0c0c7212 */ /* 0x000fe200078e960b */
[----:B-----5:R-:W-:Y:S01]  /*0180*/  IMAD.MOV.U32 R11, RZ, RZ, R8 ;  /* 0x000000ffff0b7224 */ /* 0x020fe200078e0008 */
[----:B------:R-:W-:-:S02]  /*0190*/  MOV R18, R9 ;  /* 0x0000000900127202 */ /* 0x000fc40000000f00 */
[----:B------:R-:W-:Y:S01]  /*01a0*/  LOP3.LUT R13, R12, R5, RZ, 0x3c, !PT ;  /* 0x000000050c0d7212 */ /* 0x000fe200078e3cff */
[----:B------:R-:W-:Y:S02]  /*01b0*/  IMAD.MOV.U32 R12, RZ, RZ, R5 ;  /* 0x000000ffff0c7224 */ /* 0x000fe400078e0005 */
[----:B------:R0:W2:Y:S04]  /*01c0*/  LDG.E.64 R4, desc[UR4][R14.64] ;  /* 0x000000040e047981 */ /* 0x0000a8000c1e1b00 */
[----:B------:R-:W-:Y:S04]  /*01d0*/  STG.E.64 desc[UR4][R2.64+0x10], R12 ;  /* 0x0000100c02007986 */ /* 0x000fe8000c101b04 */
[----:B------:R-:W-:Y:S04]  /*01e0*/  STG.E.64 desc[UR4][R2.64+0x8], R18 ;  /* 0x0000081202007986 */ /* 0x000fe8000c101b04 */
[----:B------:R1:W-:Y:S04]  /*01f0*/  STG.E.64 desc[UR4][R2.64], R10 ;  /* 0x0000000a02007986 */ /* 0x0003e8000c101b04 */
[----:B------:R-:W3:Y:S04]  /*0200*/  LDG.E.64 R16, desc[UR4][R16.64] ;  /* 0x0000000410107981 */ /* 0x000ee8000c1e1b00 */
[----:B------:R-:W2:Y:S01]  /*0210*/  LDG.E.64 R6, desc[UR4][R6.64] ;  /* 0x0000000406067981 */ /* 0x000ea2000c1e1b00 */
[----:B------:R-:W-:Y:S01]  /*0220*/  HFMA2 R9, -RZ, RZ, 0.1171875, 0 ;  /* 0x2f800000ff097431 */ /* 0x000fe200000001ff */
[----:B------:R-:W-:-:S04]  /*0230*/  IADD3 R8, PT, PT, R13, R10, RZ ;  /* 0x0000000a0d087210 */ /* 0x000fc80007ffe0ff */
[----:B------:R-:W-:Y:S01]  /*0240*/  I2FP.F32.U32 R8, R8 ;  /* 0x0000000800087245 */ /* 0x000fe20000201000 */
[----:B-1----:R-:W1:Y:S04]  /*0250*/  LDC.64 R10, c[0x0][0x398] ;  /* 0x0000e600ff0a7b82 */ /* 0x002e680000000a00 */
[----:B0-----:R-:W-:-:S04]  /*0260*/  FFMA R14, R8, R9, 1.1641532182693481445e-10 ;  /* 0x2f000000080e7423 */ /* 0x001fc80000000009 */
[----:B------:R-:W3:Y:S02]  /*0270*/  F2F.F64.F32 R8, R14 ;  /* 0x0000000e00087310 */ /* 0x000ee40000201800 */
[----:B---3--:R-:W-:-:S10]  /*0280*/  DMUL R8, R8, R16 ;  /* 0x0000001008087228 */ /* 0x008fd40000000000 */
[----:B------:R-:W0:Y:S08]  /*0290*/  F2I.F64.FLOOR R8, R8 ;  /* 0x0000000800087311 */ /* 0x000e300000305100 */
[----:B0-----:R-:W2:Y:S02]  /*02a0*/  I2F.F64 R2, R8 ;  /* 0x0000000800027312 */ /* 0x001ea40000201c00 */
[----:B--2---:R-:W-:Y:S01]  /*02b0*/  DFMA R2, R2, R6, R4 ;  /* 0x000000060202722b */ /* 0x004fe20000000004 */
[----:B-1----:R-:W-:-:S09]  /*02c0*/  IMAD.WIDE R4, R0, 0x4, R10 ;  /* 0x0000000400047825 */ /* 0x002fd200078e020a */
[----:B------:R-:W0:Y:S02]  /*02d0*/  F2I.F64 R3, R2 ;  /* 0x0000000200037311 */ /* 0x000e240000301100 */
[----:B0-----:R-:W-:Y:S01]  /*02e0*/  STG.E desc[UR4][R4.64], R3 ;  /* 0x0000000304007986 */ /* 0x001fe2000c101904 */
[----:B------:R-:W-:Y:S05]  /*02f0*/  EXIT ;  /* 0x000000000000794d */ /* 0x000fea0003800000 */
.L_x_2:
        /* <DEDUP_REMOVED lines=16> */
.L_x_14:


//--------------------- .text._Z19setup_random_kernelP17curandStateXORWOWm --------------------------
	.section	.text._Z19setup_random_kernelP17curandStateXORWOWm,"ax",@progbits
	.align	128
        .global         _Z19setup_random_kernelP17curandStateXORWOWm
        .type           _Z19setup_random_kernelP17curandStateXORWOWm,@function
        .size           _Z19setup_random_kernelP17curandStateXORWOWm,(.L_x_15 - _Z19setup_random_kernelP17curandStateXORWOWm)
        .other          _Z19setup_random_kernelP17curandStateXORWOWm,@"STO_CUDA_ENTRY STV_DEFAULT"
_Z19setup_random_kernelP17curandStateXORWOWm:
.text._Z19setup_random_kernelP17curandStateXORWOWm:
[----:B------:R-:W-:Y:S01]  /*0000*/  LDC R1, c[0x0][0x37c] ;  /* 0x0000df00ff017b82 */ /* 0x000fe20000000800 */
[----:B------:R-:W0:Y:S07]  /*0010*/  S2R R0, SR_TID.X ;  /* 0x0000000000007919 */ /* 0x000e2e0000002100 */
[----:B------:R-:W0:Y:S01]  /*0020*/  S2UR UR4, SR_CTAID.X ;  /* 0x00000000000479c3 */ /* 0x000e220000002500 */
[----:B------:R-:W1:Y:S01]  /*0030*/  LDCU UR6, c[0x0][0x360] ;  /* 0x00006c00ff0677ac */ /* 0x000e620008000800 */
[----:B------:R-:W-:Y:S06]  /*0040*/  BSSY.RECONVERGENT B0, `(.L_x_3) ;  /* 0x00000e6000007945 */ /* 0x000fec0003800200 */
[----:B------:R-:W2:Y:S08]  /*0050*/  LDC.64 R2, c[0x0][0x388] ;  /* 0x0000e200ff027b82 */ /* 0x000eb00000000a00 */
[----:B------:R-:W3:Y:S01]  /*0060*/  LDC.64 R6, c[0x0][0x380] ;  /* 0x0000e000ff067b82 */ /* 0x000ee20000000a00 */
[----:B0-----:R-:W-:Y:S01]  /*0070*/  IMAD R0, R0, UR4, RZ ;  /* 0x0000000400007c24 */ /* 0x001fe2000f8e02ff */
[----:B------:R-:W0:Y:S01]  /*0080*/  LDCU.64 UR4, c[0x0][0x358] ;  /* 0x00006b00ff0477ac */ /* 0x000e220008000a00 */
[----:B--2---:R-:W-:-:S02]  /*0090*/  LOP3.LUT R2, R2, 0xaad26b49, RZ, 0x3c, !PT ;  /* 0xaad26b4902027812 */ /* 0x004fc400078e3cff */
[----:B------:R-:W-:Y:S01]  /*00a0*/  LOP3.LUT R3, R3, 0xf7dcefdd, RZ, 0x3c, !PT ;  /* 0xf7dcefdd03037812 */ /* 0x000fe200078e3cff */
[----:B-1----:R-:W-:Y:S02]  /*00b0*/  IMAD R13, R0, UR6, RZ ;  /* 0x00000006000d7c24 */ /* 0x002fe4000f8e02ff */
[----:B------:R-:W-:Y:S02]  /*00c0*/  IMAD R2, R2, 0x4182bed5, RZ ;  /* 0x4182bed502027824 */ /* 0x000fe400078e02ff */
[----:B------:R-:W-:Y:S01]  /*00d0*/  IMAD R3, R3, -0x658354e5, RZ ;  /* 0x9a7cab1b03037824 */ /* 0x000fe200078e02ff */
[C---:B------:R-:W-:Y:S01]  /*00e0*/  ISETP.NE.AND P0, PT, R13.reuse, RZ, PT ;  /* 0x000000ff0d00720c */ /* 0x040fe20003f05270 */
[----:B---3--:R-:W-:Y:S01]  /*00f0*/  IMAD.WIDE R6, R13, 0x30, R6 ;  /* 0x000000300d067825 */ /* 0x008fe200078e0206 */
[C---:B------:R-:W-:Y:S02]  /*0100*/  LOP3.LUT R8, R2.reuse, 0x159a55e5, RZ, 0x3c, !PT ;  /* 0x159a55e502087812 */ /* 0x040fe400078e3cff */
[C---:B------:R-:W-:Y:S01]  /*0110*/  IADD3 R4, PT, PT, R2.reuse, 0x64f0c9, R3 ;  /* 0x0064f0c902047810 */ /* 0x040fe20007ffe003 */
[C---:B------:R-:W-:Y:S01]  /*0120*/  VIADD R5, R2.reuse, 0x75bcd15 ;  /* 0x075bcd1502057836 */ /* 0x040fe20000000000 */
[----:B------:R-:W-:Y:S01]  /*0130*/  LOP3.LUT R10, R3, 0x5491333, RZ, 0x3c, !PT ;  /* 0x05491333030a7812 */ /* 0x000fe200078e3cff */
[----:B------:R-:W-:-:S02]  /*0140*/  VIADD R11, R2, 0x583f19 ;  /* 0x00583f19020b7836 */ /* 0x000fc40000000000 */
[----:B------:R-:W-:Y:S01]  /*0150*/  VIADD R9, R3, 0x1f123bb5 ;  /* 0x1f123bb503097836 */ /* 0x000fe20000000000 */
[----:B0-----:R0:W-:Y:S04]  /*0160*/  STG.E.64 desc[UR4][R6.64], R4 ;  /* 0x0000000406007986 */ /* 0x0011e8000c101b04 */
[----:B------:R0:W-:Y:S04]  /*0170*/  STG.E.64 desc[UR4][R6.64+0x8], R8 ;  /* 0x0000080806007986 */ /* 0x0001e8000c101b04 */
[----:B------:R0:W-:Y:S01]  /*0180*/  STG.E.64 desc[UR4][R6.64+0x10], R10 ;  /* 0x0000100a06007986 */ /* 0x0001e2000c101b04 */
[----:B------:R-:W-:Y:S05]  /*0190*/  @!P0 BRA `(.L_x_4) ;  /* 0x0000000c00408947 */ /* 0x000fea0003800000 */
[----:B------:R-:W-:Y:S01]  /*01a0*/  SHF.R.S32.HI R0, RZ, 0x1f, R13 ;  /* 0x0000001fff007819 */ /* 0x000fe2000001140d */
[----:B------:R-:W-:-:S07]  /*01b0*/  IMAD.MOV.U32 R12, RZ, RZ, RZ ;  /* 0x000000ffff0c7224 */ /* 0x000fce00078e00ff */
.L_x_10:
[----:B-1----:R-:W-:Y:S01]  /*01c0*/  LOP3.LUT R2, R13, 0x3, RZ, 0xc0, !PT ;  /* 0x000000030d027812 */ /* 0x002fe200078ec0ff */
[----:B------:R-:W-:Y:S03]  /*01d0*/  BSSY.RECONVERGENT B1, `(.L_x_5) ;  /* 0x00000c6000017945 */ /* 0x000fe60003800200 */
[----:B------:R-:W-:-:S04]  /*01e0*/  ISETP.NE.U32.AND P0, PT, R2, RZ, PT ;  /* 0x000000ff0200720c */ /* 0x000fc80003f05070 */
[----:B------:R-:W-:-:S13]  /*01f0*/  ISETP.NE.AND.EX P0, PT, RZ, RZ, PT, P0 ;  /* 0x000000ffff00720c */ /* 0x000fda0003f05300 */
[----:B------:R-:W-:Y:S05]  /*0200*/  @!P0 BRA `(.L_x_6) ;  /* 0x0000000c00088947 */ /* 0x000fea0003800000 */
[----:B0-----:R-:W0:Y:S01]  /*0210*/  LDC.64 R8, c[0x4][RZ] ;  /* 0x01000000ff087b82 */ /* 0x001e220000000a00 */
[----:B------:R-:W-:Y:S02]  /*0220*/  IMAD.MOV.U32 R14, RZ, RZ, RZ ;  /* 0x000000ffff0e7224 */ /* 0x000fe400078e00ff */
[----:B0-----:R-:W-:-:S07]  /*0230*/  IMAD.WIDE.U32 R8, R12, 0xc80, R8 ;  /* 0x00000c800c087825 */ /* 0x001fce00078e0008 */
.L_x_9:
[----:B-1----:R-:W-:Y:S01]  /*0240*/  IMAD.MOV.U32 R15, RZ, RZ, RZ ;  /* 0x000000ffff0f7224 */ /* 0x002fe200078e00ff */
[----:B------:R-:W-:Y:S01]  /*0250*/  CS2R R2, SRZ ;  /* 0x0000000000027805 */ /* 0x000fe2000001ff00 */
[----:B------:R-:W-:Y:S01]  /*0260*/  IMAD.MOV.U32 R17, RZ, RZ, RZ ;  /* 0x000000ffff117224 */ /* 0x000fe200078e00ff */
[----:B------:R-:W-:-:S07]  /*0270*/  CS2R R4, SRZ ;  /* 0x0000000000047805 */ /* 0x000fce000001ff00 */
.L_x_8:
[----:B------:R-:W-:-:S05]  /*0280*/  IMAD.WIDE.U32 R10, R17, 0x4, R6 ;  /* 0x00000004110a7825 */ /* 0x000fca00078e0006 */
[----:B------:R0:W5:Y:S01]  /*0290*/  LDG.E R16, desc[UR4][R10.64+0x4] ;  /* 0x000004040a107981 */ /* 0x000162000c1e1900 */
[----:B------:R-:W-:-:S07]  /*02a0*/  IMAD.MOV.U32 R19, RZ, RZ, RZ ;  /* 0x000000ffff137224 */ /* 0x000fce00078e00ff */
.L_x_7:
[----:B-----5:R-:W-:Y:S01]  /*02b0*/  SHF.R.U32.HI R24, RZ, R19, R16 ;  /* 0x00000013ff187219 */ /* 0x020fe20000011610 */
[----:B0-----:R-:W-:-:S03]  /*02c0*/  IMAD.SHL.U32 R10, R17, 0x20, RZ ;  /* 0x00000020110a7824 */ /* 0x001fc600078e00ff */
[----:B------:R-:W-:Y:S01]  /*02d0*/  LOP3.LUT R11, R24, 0x1, RZ, 0xc0, !PT ;  /* 0x00000001180b7812 */ /* 0x000fe200078ec0ff */
[----:B------:R-:W-:-:S03]  /*02e0*/  IMAD.IADD R10, R10, 0x1, R19 ;  /* 0x000000010a0a7824 */ /* 0x000fc600078e0213 */
[----:B------:R-:W-:Y:S01]  /*02f0*/  ISETP.NE.U32.AND P0, PT, R11, 0x1, PT ;  /* 0x000000010b00780c */ /* 0x000fe20003f05070 */
[----:B------:R-:W-:-:S03]  /*0300*/  IMAD R11, R10, 0x5, RZ ;  /* 0x000000050a0b7824 */ /* 0x000fc600078e02ff */
[----:B------:R-:W-:Y:S01]  /*0310*/  R2P PR, R24, 0x7e ;  /* 0x0000007e18007804 */ /* 0x000fe20000000000 */
[----:B------:R-:W-:-:S08]  /*0320*/  IMAD.WIDE.U32 R10, R11, 0x4, R8 ;  /* 0x000000040b0a7825 */ /* 0x000fd000078e0008 */
[----:B------:R-:W2:Y:S04]  /*0330*/  @!P0 LDG.E R18, desc[UR4][R10.64] ;  /* 0x000000040a128981 */ /* 0x000ea8000c1e1900 */
[----:B------:R-:W3:Y:S04]  /*0340*/  @!P0 LDG.E R20, desc[UR4][R10.64+0x10] ;  /* 0x000010040a148981 */ /* 0x000ee8000c1e1900 */
[----:B------:R-:W4:Y:S04]  /*0350*/  @P1 LDG.E R22, desc[UR4][R10.64+0x14] ;  /* 0x000014040a161981 */ /* 0x000f28000c1e1900 */
[----:B------:R-:W4:Y:S04]  /*0360*/  @P2 LDG.E R26, desc[UR4][R10.64+0x28] ;  /* 0x000028040a1a2981 */ /* 0x000f28000c1e1900 */
[----:B------:R-:W4:Y:S04]  /*0370*/  @!P0 LDG.E R21, desc[UR4][R10.64+0x4] ;  /* 0x000004040a158981 */ /* 0x000f28000c1e1900 */
[----:B------:R-:W4:Y:S04]  /*0380*/  @!P0 LDG.E R23, desc[UR4][R10.64+0xc] ;  /* 0x00000c040a178981 */ /* 0x000f28000c1e1900 */
[----:B------:R-:W4:Y:S04]  /*0390*/  @P1 LDG.E R25, desc[UR4][R10.64+0x18] ;  /* 0x000018040a191981 */ /* 0x000f28000c1e1900 */
[----:B------:R-:W4:Y:S04]  /*03a0*/  @P3 LDG.E R28, desc[UR4][R10.64+0x3c] ;  /* 0x00003c040a1c3981 */ /* 0x000f28000c1e1900 */
[----:B------:R-:W4:Y:S01]  /*03b0*/  @P6 LDG.E R27, desc[UR4][R10.64+0x7c] ;  /* 0x00007c040a1b6981 */ /* 0x000f22000c1e1900 */
[----:B--2---:R-:W-:-:S03]  /*03c0*/  @!P0 LOP3.LUT R15, R15, R18, RZ, 0x3c, !PT ;  /* 0x000000120f0f8212 */ /* 0x004fc600078e3cff */
[----:B------:R-:W2:Y:S01]  /*03d0*/  @!P0 LDG.E R18, desc[UR4][R10.64+0x8] ;  /* 0x000008040a128981 */ /* 0x000ea2000c1e1900 */
[----:B---3--:R-:W-:-:S03]  /*03e0*/  @!P0 LOP3.LUT R3, R3, R20, RZ, 0x3c, !PT ;  /* 0x0000001403038212 */ /* 0x008fc600078e3cff */
[----:B------:R-:W3:Y:S01]  /*03f0*/  @P1 LDG.E R20, desc[UR4][R10.64+0x24] ;  /* 0x000024040a141981 */ /* 0x000ee2000c1e1900 */
[----:B----4-:R-:W-:-:S03]  /*0400*/  @P1 LOP3.LUT R15, R15, R22, RZ, 0x3c, !PT ;  /* 0x000000160f0f1212 */ /* 0x010fc600078e3cff */
[----:B------:R-:W4:Y:S01]  /*0410*/  @P2 LDG.E R22, desc[UR4][R10.64+0x38] ;  /* 0x000038040a162981 */ /* 0x000f22000c1e1900 */
[----:B------:R-:W-:-:S03]  /*0420*/  @P2 LOP3.LUT R15, R15, R26, RZ, 0x3c, !PT ;  /* 0x0000001a0f0f2212 */ /* 0x000fc600078e3cff */
[----:B------:R-:W4:Y:S01]  /*0430*/  @P4 LDG.E R26, desc[UR4][R10.64+0x50] ;  /* 0x000050040a1a4981 */ /* 0x000f22000c1e1900 */
[----:B------:R-:W-:-:S03]  /*0440*/  @!P0 LOP3.LUT R4, R4, R21, RZ, 0x3c, !PT ;  /* 0x0000001504048212 */ /* 0x000fc600078e3cff */
[----:B------:R-:W4:Y:S01]  /*0450*/  @P1 LDG.E R21, desc[UR4][R10.64+0x20] ;  /* 0x000020040a151981 */ /* 0x000f22000c1e1900 */
[----:B------:R-:W-:-:S03]  /*0460*/  @!P0 LOP3.LUT R2, R2, R23, RZ, 0x3c, !PT ;  /* 0x0000001702028212 */ /* 0x000fc600078e3cff */
[----:B------:R-:W4:Y:S01]  /*0470*/  @P2 LDG.E R23, desc[UR4][R10.64+0x2c] ;  /* 0x00002c040a172981 */ /* 0x000f22000c1e1900 */
[----:B------:R-:W-:-:S03]  /*0480*/  @P1 LOP3.LUT R4, R4, R25, RZ, 0x3c, !PT ;  /* 0x0000001904041212 */ /* 0x000fc600078e3cff */
[----:B------:R-:W4:Y:S01]  /*0490*/  @P2 LDG.E R25, desc[UR4][R10.64+0x34] ;  /* 0x000034040a192981 */ /* 0x000f22000c1e1900 */
[----:B--2---:R-:W-:-:S03]  /*04a0*/  @!P0 LOP3.LUT R5, R5, R18, RZ, 0x3c, !PT ;  /* 0x0000001205058212 */ /* 0x004fc600078e3cff */
[----:B------:R-:W2:Y:S01]  /*04b0*/  @P1 LDG.E R18, desc[UR4][R10.64+0x1c] ;  /* 0x00001c040a121981 */ /* 0x000ea2000c1e1900 */
[----:B---3--:R-:W-:-:S03]  /*04c0*/  @P1 LOP3.LUT R3, R3, R20, RZ, 0x3c, !PT ;  /* 0x0000001403031212 */ /* 0x008fc600078e3cff */
[----:B------:R-:W3:Y:S01]  /*04d0*/  @P2 LDG.E R20, desc[UR4][R10.64+0x30] ;  /* 0x000030040a142981 */ /* 0x000ee2000c1e1900 */
[----:B----4-:R-:W-:-:S03]  /*04e0*/  @P2 LOP3.LUT R3, R3, R22, RZ, 0x3c, !PT ;  /* 0x0000001603032212 */ /* 0x010fc600078e3cff */
[----:B------:R-:W4:Y:S01]  /*04f0*/  @P3 LDG.E R22, desc[UR4][R10.64+0x4c] ;  /* 0x00004c040a163981 */ /* 0x000f22000c1e1900 */
[----:B------:R-:W-:-:S04]  /*0500*/  @P3 LOP3.LUT R15, R15, R28, RZ, 0x3c, !PT ;  /* 0x0000001c0f0f3212 */ /* 0x000fc800078e3cff */
[----:B------:R-:W-:Y:S02]  /*0510*/  @P4 LOP3.LUT R15, R15, R26, RZ, 0x3c, !PT ;  /* 0x0000001a0f0f4212 */ /* 0x000fe400078e3cff */
[----:B------:R-:W-:Y:S01]  /*0520*/  @P1 LOP3.LUT R2, R2, R21, RZ, 0x3c, !PT ;  /* 0x0000001502021212 */ /* 0x000fe200078e3cff */
[----:B------:R-:W4:Y:S04]  /*0530*/  @P5 LDG.E R26, desc[UR4][R10.64+0x64] ;  /* 0x000064040a1a5981 */ /* 0x000f28000c1e1900 */
[----:B------:R-:W4:Y:S01]  /*0540*/  @P3 LDG.E R21, desc[UR4][R10.64+0x40] ;  /* 0x000040040a153981 */ /* 0x000f22000c1e1900 */
[----:B------:R-:W-:Y:S02]  /*0550*/  @P2 LOP3.LUT R4, R4, R23, RZ, 0x3c, !PT ;  /* 0x0000001704042212 */ /* 0x000fe400078e3cff */
[----:B------:R-:W-:Y:S01]  /*0560*/  @P2 LOP3.LUT R2, R2, R25, RZ, 0x3c, !PT ;  /* 0x0000001902022212 */ /* 0x000fe200078e3cff */
[----:B------:R-:W4:Y:S04]  /*0570*/  @P3 LDG.E R23, desc[UR4][R10.64+0x48] ;  /* 0x000048040a173981 */ /* 0x000f28000c1e1900 */
[----:B------:R-:W4:Y:S01]  /*0580*/  @P4 LDG.E R25, desc[UR4][R10.64+0x54] ;  /* 0x000054040a194981 */ /* 0x000f22000c1e1900 */
[----:B--2---:R-:W-:-:S03]  /*0590*/  @P1 LOP3.LUT R5, R5, R18, RZ, 0x3c, !PT ;  /* 0x0000001205051212 */ /* 0x004fc600078e3cff */
[----:B------:R-:W2:Y:S01]  /*05a0*/  @P3 LDG.E R18, desc[UR4][R10.64+0x44] ;  /* 0x000044040a123981 */ /* 0x000ea2000c1e1900 */
[----:B---3--:R-:W-:-:S03]  /*05b0*/  @P2 LOP3.LUT R5, R5, R20, RZ, 0x3c, !PT ;  /* 0x0000001405052212 */ /* 0x008fc600078e3cff */
[----:B------:R-:W3:Y:S01]  /*05c0*/  @P4 LDG.E R20, desc[UR4][R10.64+0x58] ;  /* 0x000058040a144981 */ /* 0x000ee2000c1e1900 */
[----:B----4-:R-:W-:-:S03]  /*05d0*/  @P3 LOP3.LUT R3, R3, R22, RZ, 0x3c, !PT ;  /* 0x0000001603033212 */ /* 0x010fc600078e3cff */
[----:B------:R-:W4:Y:S01]  /*05e0*/  @P4 LDG.E R22, desc[UR4][R10.64+0x60] ;  /* 0x000060040a164981 */ /* 0x000f22000c1e1900 */
[----:B------:R-:W-:Y:S02]  /*05f0*/  LOP3.LUT P0, RZ, R24, 0x80, RZ, 0xc0, !PT ;  /* 0x0000008018ff7812 */ /* 0x000fe4000780c0ff */
[----:B------:R-:W-:Y:S02]  /*0600*/  @P5 LOP3.LUT R15, R15, R26, RZ, 0x3c, !PT ;  /* 0x0000001a0f0f5212 */ /* 0x000fe400078e3cff */
[----:B------:R-:W4:Y:S01]  /*0610*/  @P6 LDG.E R26, desc[UR4][R10.64+0x78] ;  /* 0x000078040a1a6981 */ /* 0x000f22000c1e1900 */
[----:B------:R-:W-:-:S03]  /*0620*/  @P3 LOP3.LUT R4, R4, R21, RZ, 0x3c, !PT ;  /* 0x0000001504043212 */ /* 0x000fc600078e3cff */
[----:B------:R-:W4:Y:S01]  /*0630*/  @P4 LDG.E R21, desc[UR4][R10.64+0x5c] ;  /* 0x00005c040a154981 */ /* 0x000f22000c1e1900 */
[----:B------:R-:W-:-:S03]  /*0640*/  @P3 LOP3.LUT R2, R2, R23, RZ, 0x3c, !PT ;  /* 0x0000001702023212 */ /* 0x000fc600078e3cff */
[----:B------:R-:W4:Y:S01]  /*0650*/  @P5 LDG.E R23, desc[UR4][R10.64+0x68] ;  /* 0x000068040a175981 */ /* 0x000f22000c1e1900 */
[----:B------:R-:W-:-:S03]  /*0660*/  @P4 LOP3.LUT R4, R4, R25, RZ, 0x3c, !PT ;  /* 0x0000001904044212 */ /* 0x000fc600078e3cff */
[----:B------:R-:W4:Y:S01]  /*0670*/  @P5 LDG.E R25, desc[UR4][R10.64+0x70] ;  /* 0x000070040a195981 */ /* 0x000f22000c1e1900 */
[----:B--2---:R-:W-:-:S03]  /*0680*/  @P3 LOP3.LUT R5, R5, R18, RZ, 0x3c, !PT ;  /* 0x0000001205053212 */ /* 0x004fc600078e3cff */
[----:B------:R-:W2:Y:S01]  /*0690*/  @P5 LDG.E R18, desc[UR4][R10.64+0x6c] ;  /* 0x00006c040a125981 */ /* 0x000ea2000c1e1900 */
[----:B---3--:R-:W-:-:S03]  /*06a0*/  @P4 LOP3.LUT R5, R5, R20, RZ, 0x3c, !PT ;  /* 0x0000001405054212 */ /* 0x008fc600078e3cff */
[----:B------:R-:W3:Y:S01]  /*06b0*/  @P5 LDG.E R20, desc[UR4][R10.64+0x74] ;  /* 0x000074040a145981 */ /* 0x000ee2000c1e1900 */
[----:B----4-:R-:W-:-:S03]  /*06c0*/  @P4 LOP3.LUT R3, R3, R22, RZ, 0x3c, !PT ;  /* 0x0000001603034212 */ /* 0x010fc600078e3cff */
[----:B------:R-:W4:Y:S01]  /*06d0*/  @P0 LDG.E R22, desc[UR4][R10.64+0x8c] ;  /* 0x00008c040a160981 */ /* 0x000f22000c1e1900 */
[----:B------:R-:W-:-:S03]  /*06e0*/  @P6 LOP3.LUT R15, R15, R26, RZ, 0x3c, !PT ;  /* 0x0000001a0f0f6212 */ /* 0x000fc600078e3cff */
        /* <DEDUP_REMOVED lines=13> */
[----:B------:R-:W-:Y:S02]  /*07c0*/  @P6 LOP3.LUT R4, R4, R27, RZ, 0x3c, !PT ;  /* 0x0000001b04046212 */ /* 0x000fe400078e3cff */
[----:B------:R-:W-:Y:S02]  /*07d0*/  @P6 LOP3.LUT R2, R2, R21, RZ, 0x3c, !PT ;  /* 0x0000001502026212 */ /* 0x000fe400078e3cff */
[----:B------:R-:W-:Y:S02]  /*07e0*/  @P0 LOP3.LUT R4, R4, R23, RZ, 0x3c, !PT ;  /* 0x0000001704040212 */ /* 0x000fe400078e3cff */
[----:B------:R-:W-:Y:S02]  /*07f0*/  @P0 LOP3.LUT R2, R2, R25, RZ, 0x3c, !PT ;  /* 0x0000001902020212 */ /* 0x000fe400078e3cff */
[----:B--2---:R-:W-:Y:S02]  /*0800*/  @P6 LOP3.LUT R5, R5, R18, RZ, 0x3c, !PT ;  /* 0x0000001205056212 */ /* 0x004fe400078e3cff */
[----:B---3--:R-:W-:-:S02]  /*0810*/  @P6 LOP3.LUT R3, R3, R20, RZ, 0x3c, !PT ;  /* 0x0000001403036212 */ /* 0x008fc400078e3cff */
[----:B----4-:R-:W-:Y:S02]  /*0820*/  @P0 LOP3.LUT R5, R5, R22, RZ, 0x3c, !PT ;  /* 0x0000001605050212 */ /* 0x010fe400078e3cff */
[----:B------:R-:W-:Y:S02]  /*0830*/  @P0 LOP3.LUT R3, R3, R26, RZ, 0x3c, !PT ;  /* 0x0000001a03030212 */ /* 0x000fe400078e3cff */
[----:B------:R-:W-:-:S13]  /*0840*/  R2P PR, R24.B1, 0x7f ;  /* 0x0000007f18007804 */ /* 0x000fda0000001000 */
[----:B------:R-:W2:Y:S04]  /*0850*/  @P0 LDG.E R18, desc[UR4][R10.64+0xa0] ;  /* 0x0000a0040a120981 */ /* 0x000ea8000c1e1900 */
[----:B------:R-:W3:Y:S04]  /*0860*/  @P1 LDG.E R22, desc[UR4][R10.64+0xb4] ;  /* 0x0000b4040a161981 */ /* 0x000ee8000c1e1900 */
[----:B------:R-:W4:Y:S04]  /*0870*/  @P2 LDG.E R26, desc[UR4][R10.64+0xc8] ;  /* 0x0000c8040a1a2981 */ /* 0x000f28000c1e1900 */
[----:B------:R-:W4:Y:S04]  /*0880*/  @P3 LDG.E R28, desc[UR4][R10.64+0xdc] ;  /* 0x0000dc040a1c3981 */ /* 0x000f28000c1e1900 */
[----:B------:R-:W4:Y:S04]  /*0890*/  @P0 LDG.E R23, desc[UR4][R10.64+0xa4] ;  /* 0x0000a4040a170981 */ /* 0x000f28000c1e1900 */
[----:B------:R-:W4:Y:S04]  /*08a0*/  @P0 LDG.E R20, desc[UR4][R10.64+0xa8] ;  /* 0x0000a8040a140981 */ /* 0x000f28000c1e1900 */
[----:B------:R-:W4:Y:S04]  /*08b0*/  @P4 LDG.E R25, desc[UR4][R10.64+0xf0] ;  /* 0x0000f0040a194981 */ /* 0x000f28000c1e1900 */
        /* <DEDUP_REMOVED lines=21> */
[----:B------:R-:W-:Y:S02]  /*0a10*/  LOP3.LUT P0, RZ, R24, 0x8000, RZ, 0xc0, !PT ;  /* 0x0000800018ff7812 */ /* 0x000fe4000780c0ff */
[----:B----4-:R-:W-:Y:S01]  /*0a20*/  @P5 LOP3.LUT R15, R15, R26, RZ, 0x3c, !PT ;  /* 0x0000001a0f0f5212 */ /* 0x010fe200078e3cff */
[----:B------:R-:W4:Y:S04]  /*0a30*/  @P3 LDG.E R24, desc[UR4][R10.64+0xe4] ;  /* 0x0000e4040a183981 */ /* 0x000f28000c1e1900 */
[----:B------:R-:W2:Y:S01]  /*0a40*/  @P6 LDG.E R26, desc[UR4][R10.64+0x118] ;  /* 0x000118040a1a6981 */ /* 0x000ea2000c1e1900 */
        /* <DEDUP_REMOVED lines=8> */
[----:B---3--:R-:W-:-:S03]  /*0ad0*/  @P2 LOP3.LUT R3, R3, R22, RZ, 0x3c, !PT ;  /* 0x0000001603032212 */ /* 0x008fc600078e3cff */
[----:B------:R-:W3:Y:S01]  /*0ae0*/  @P4 LDG.E R22, desc[UR4][R10.64+0x100] ;  /* 0x000100040a164981 */ /* 0x000ee2000c1e1900 */
[----:B--2---:R-:W-:-:S03]  /*0af0*/  @P6 LOP3.LUT R15, R15, R26, RZ, 0x3c, !PT ;  /* 0x0000001a0f0f6212 */ /* 0x004fc600078e3cff */
[----:B------:R-:W2:Y:S01]  /*0b00*/  @P0 LDG.E R26, desc[UR4][R10.64+0x12c] ;  /* 0x00012c040a1a0981 */ /* 0x000ea2000c1e1900 */
[----:B----4-:R-:W-:-:S03]  /*0b10*/  @P2 LOP3.LUT R2, R2, R23, RZ, 0x3c, !PT ;  /* 0x0000001702022212 */ /* 0x010fc600078e3cff */
[----:B------:R-:W4:Y:S01]  /*0b20*/  @P4 LDG.E R23, desc[UR4][R10.64+0xfc] ;  /* 0x0000fc040a174981 */ /* 0x000f22000c1e1900 */
[----:B------:R-:W-:-:S03]  /*0b30*/  @P2 LOP3.LUT R5, R5, R20, RZ, 0x3c, !PT ;  /* 0x0000001405052212 */ /* 0x000fc600078e3cff */
[----:B------:R-:W4:Y:S01]  /*0b40*/  @P4 LDG.E R20, desc[UR4][R10.64+0xf8] ;  /* 0x0000f8040a144981 */ /* 0x000f22000c1e1900 */
[----:B------:R-:W-:Y:S02]  /*0b50*/  @P3 LOP3.LUT R2, R2, R27, RZ, 0x3c, !PT ;  /* 0x0000001b02023212 */ /* 0x000fe400078e3cff */
[----:B------:R-:W-:Y:S01]  /*0b60*/  @P3 LOP3.LUT R4, R4, R25, RZ, 0x3c, !PT ;  /* 0x0000001904043212 */ /* 0x000fe200078e3cff */
[----:B------:R-:W4:Y:S01]  /*0b70*/  @P5 LDG.E R27, desc[UR4][R10.64+0x110] ;  /* 0x000110040a1b5981 */ /* 0x000f22000c1e1900 */
[----:B------:R-:W-:-:S03]  /*0b80*/  @P3 LOP3.LUT R5, R5, R24, RZ, 0x3c, !PT ;  /* 0x0000001805053212 */ /* 0x000fc600078e3cff */
[----:B------:R-:W4:Y:S04]  /*0b90*/  @P5 LDG.E R25, desc[UR4][R10.64+0x108] ;  /* 0x000108040a195981 */ /* 0x000f28000c1e1900 */
        /* <DEDUP_REMOVED lines=19> */
[----:B------:R-:W-:-:S05]  /*0cd0*/  VIADD R19, R19, 0x10 ;  /* 0x0000001013137836 */ /* 0x000fca0000000000 */
[----:B------:R-:W-:Y:S02]  /*0ce0*/  ISETP.NE.AND P1, PT, R19, 0x20, PT ;  /* 0x000000201300780c */ /* 0x000fe40003f25270 */
[----:B------:R-:W-:Y:S02]  /*0cf0*/  @P5 LOP3.LUT R3, R3, R18, RZ, 0x3c, !PT ;  /* 0x0000001203035212 */ /* 0x000fe400078e3cff */
[----:B------:R-:W-:Y:S02]  /*0d00*/  @P6 LOP3.LUT R4, R4, R21, RZ, 0x3c, !PT ;  /* 0x0000001504046212 */ /* 0x000fe400078e3cff */
[----:B---3--:R-:W-:-:S04]  /*0d10*/  @P6 LOP3.LUT R3, R3, R22, RZ, 0x3c, !PT ;  /* 0x0000001603036212 */ /* 0x008fc800078e3cff */
[----:B--2---:R-:W-:Y:S02]  /*0d20*/  @P0 LOP3.LUT R3, R3, R26, RZ, 0x3c, !PT ;  /* 0x0000001a03030212 */ /* 0x004fe400078e3cff */
[----:B----4-:R-:W-:Y:S02]  /*0d30*/  @P6 LOP3.LUT R2, R2, R23, RZ, 0x3c, !PT ;  /* 0x0000001702026212 */ /* 0x010fe400078e3cff */
[----:B------:R-:W-:Y:S02]  /*0d40*/  @P6 LOP3.LUT R5, R5, R20, RZ, 0x3c, !PT ;  /* 0x0000001405056212 */ /* 0x000fe400078e3cff */
[----:B------:R-:W-:Y:S02]  /*0d50*/  @P0 LOP3.LUT R2, R2, R27, RZ, 0x3c, !PT ;  /* 0x0000001b02020212 */ /* 0x000fe400078e3cff */
[----:B------:R-:W-:Y:S02]  /*0d60*/  @P0 LOP3.LUT R4, R4, R25, RZ, 0x3c, !PT ;  /* 0x0000001904040212 */ /* 0x000fe400078e3cff */
[----:B------:R-:W-:Y:S01]  /*0d70*/  @P0 LOP3.LUT R5, R5, R24, RZ, 0x3c, !PT ;  /* 0x0000001805050212 */ /* 0x000fe200078e3cff */
[----:B------:R-:W-:Y:S06]  /*0d80*/  @P1 BRA `(.L_x_7) ;  /* 0xfffffff400481947 */ /* 0x000fec000383ffff */
[----:B------:R-:W-:-:S05]  /*0d90*/  VIADD R17, R17, 0x1 ;  /* 0x0000000111117836 */ /* 0x000fca0000000000 */
[----:B------:R-:W-:-:S13]  /*0da0*/  ISETP.NE.AND P0, PT, R17, 0x5, PT ;  /* 0x000000051100780c */ /* 0x000fda0003f05270 */
[----:B------:R-:W-:Y:S05]  /*0db0*/  @P0 BRA `(.L_x_8) ;  /* 0xfffffff400300947 */ /* 0x000fea000383ffff */
[----:B------:R1:W-:Y:S01]  /*0dc0*/  STG.E.64 desc[UR4][R6.64+0x8], R4 ;  /* 0x0000080406007986 */ /* 0x0003e2000c101b04 */
[----:B------:R-:W-:Y:S01]  /*0dd0*/  VIADD R14, R14, 0x1 ;  /* 0x000000010e0e7836 */ /* 0x000fe20000000000 */
[----:B------:R-:W-:Y:S02]  /*0de0*/  LOP3.LUT R11, R13, 0x3, RZ, 0xc0, !PT ;  /* 0x000000030d0b7812 */ /* 0x000fe400078ec0ff */
[----:B------:R1:W-:Y:S02]  /*0df0*/  STG.E.64 desc[UR4][R6.64+0x10], R2 ;  /* 0x0000100206007986 */ /* 0x0003e4000c101b04 */
[----:B------:R-:W-:Y:S02]  /*0e00*/  ISETP.GE.U32.AND P0, PT, R14, R11, PT ;  /* 0x0000000b0e00720c */ /* 0x000fe40003f06070 */
[----:B------:R1:W-:Y:S11]  /*0e10*/  STG.E desc[UR4][R6.64+0x4], R15 ;  /* 0x0000040f06007986 */ /* 0x0003f6000c101904 */
[----:B------:R-:W-:Y:S05]  /*0e20*/  @!P0 BRA `(.L_x_9) ;  /* 0xfffffff400048947 */ /* 0x000fea000383ffff */
.L_x_6:
[----:B------:R-:W-:Y:S05]  /*0e30*/  BSYNC.RECONVERGENT B1 ;  /* 0x0000000000017941 */ /* 0x000fea0003800200 */
.L_x_5:
[C---:B------:R-:W-:Y:S01]  /*0e40*/  ISETP.GT.U32.AND P0, PT, R13.reuse, 0x3, PT ;  /* 0x000000030d00780c */ /* 0x040fe20003f04070 */
[----:B------:R-:W-:Y:S01]  /*0e50*/  VIADD R12, R12, 0x1 ;  /* 0x000000010c0c7836 */ /* 0x000fe20000000000 */
[--C-:B------:R-:W-:Y:S02]  /*0e60*/  SHF.R.U64 R13, R13, 0x2, R0.reuse ;  /* 0x000000020d0d7819 */ /* 0x100fe40000001200 */
[----:B------:R-:W-:Y:S02]  /*0e70*/  ISETP.GT.U32.AND.EX P0, PT, R0, RZ, PT, P0 ;  /* 0x000000ff0000720c */ /* 0x000fe40003f04100 */
[----:B------:R-:W-:-:S11]  /*0e80*/  SHF.R.U32.HI R0, RZ, 0x2, R0 ;  /* 0x00000002ff007819 */ /* 0x000fd60000011600 */
[----:B------:R-:W-:Y:S05]  /*0e90*/  @P0 BRA `(.L_x_10) ;  /* 0xfffffff000c80947 */ /* 0x000fea000383ffff */
.L_x_4:
[----:B------:R-:W-:Y:S05]  /*0ea0*/  BSYNC.RECONVERGENT B0 ;  /* 0x0000000000007941 */ /* 0x000fea0003800200 */
.L_x_3:
[----:B------:R-:W-:Y:S04]  /*0eb0*/  STG.E.64 desc[UR4][R6.64+0x18], RZ ;  /* 0x000018ff06007986 */ /* 0x000fe8000c101b04 */
[----:B------:R-:W-:Y:S04]  /*0ec0*/  STG.E desc[UR4][R6.64+0x20], RZ ;  /* 0x000020ff06007986 */ /* 0x000fe8000c101904 */
[----:B------:R-:W-:Y:S01]  /*0ed0*/  STG.E.64 desc[UR4][R6.64+0x28], RZ ;  /* 0x000028ff06007986 */ /* 0x000fe2000c101b04 */
[----:B------:R-:W-:Y:S05]  /*0ee0*/  EXIT ;  /* 0x000000000000794d */ /* 0x000fea0003800000 */
.L_x_11:
        /* <DEDUP_REMOVED lines=9> */
.L_x_15:


//--------------------- .nv.global.init           --------------------------
	.section	.nv.global.init,"aw",@progbits
	.align	4
.nv.global.init:
	.type		mrg32k3aM1SubSeq,@object
	.size		mrg32k3aM1SubSeq,(mrg32k3aM2SubSeq - mrg32k3aM1SubSeq)
mrg32k3aM1SubSeq:
        /*0000*/ 	.byte	0x0b, 0xcc, 0xee, 0x04, 0x73, 0x29, 0x8b, 0x6f, 0xf6, 0x53, 0x03, 0xf6, 0x23, 0xf6, 0xea, 0xda
        /* <DEDUP_REMOVED lines=125> */
	.type		mrg32k3aM2SubSeq,@object
	.size		mrg32k3aM2SubSeq,(mrg32k3aM1 - mrg32k3aM2SubSeq)
mrg32k3aM2SubSeq:
        /* <DEDUP_REMOVED lines=126> */
	.type		mrg32k3aM1,@object
	.size		mrg32k3aM1,(mrg32k3aM1Seq - mrg32k3aM1)
mrg32k3aM1:
        /* <DEDUP_REMOVED lines=144> */
	.type		mrg32k3aM1Seq,@object
	.size		mrg32k3aM1Seq,(mrg32k3aM2 - mrg32k3aM1Seq)
mrg32k3aM1Seq:
        /* <DEDUP_REMOVED lines=144> */
	.type		mrg32k3aM2,@object
	.size		mrg32k3aM2,(mrg32k3aM2Seq - mrg32k3aM2)
mrg32k3aM2:
        /* <DEDUP_REMOVED lines=144> */
	.type		mrg32k3aM2Seq,@object
	.size		mrg32k3aM2Seq,(precalc_xorwow_matrix - mrg32k3aM2Seq)
mrg32k3aM2Seq:
        /* <DEDUP_REMOVED lines=144> */
	.type		precalc_xorwow_matrix,@object
	.size		precalc_xorwow_matrix,(precalc_xorwow_offset_matrix - precalc_xorwow_matrix)
precalc_xorwow_matrix:
        /* <DEDUP_REMOVED lines=6400> */
	.type		precalc_xorwow_offset_matrix,@object
	.size		precalc_xorwow_offset_matrix,(.L_1 - precalc_xorwow_offset_matrix)
precalc_xorwow_offset_matrix:
        /* <DEDUP_REMOVED lines=6400> */
.L_1:


//--------------------- .nv.shared.reserved.0     --------------------------
	.section	.nv.shared.reserved.0,"aw",@nobits
	.weak		__nv_reservedSMEM_offset_0_alias
	.size		__nv_reservedSMEM_offset_0_alias, 0, 64
	.other		__nv_reservedSMEM_offset_0_alias,@"STO_CUDA_RESERVED_SHARED STV_DEFAULT"
__nv_reservedSMEM_offset_0_alias:
	.zero		0
	.zero		64


//--------------------- .nv.constant0._Z11phase_one_jPiS_PdS0_S0_S_P17curandStateXORWOW --------------------------
	.section	.nv.constant0._Z11phase_one_jPiS_PdS0_S0_S_P17curandStateXORWOW,"a",@progbits
	.sectionflags	@""
	.align	4
.nv.constant0._Z11phase_one_jPiS_PdS0_S0_S_P17curandStateXORWOW:
	.zero		952


//--------------------- .nv.constant0._Z11phase_one_iPiPdS0_S0_S_P17curandStateXORWOW --------------------------
	.section	.nv.constant0._Z11phase_one_iPiPdS0_S0_S_P17curandStateXORWOW,"a",@progbits
	.sectionflags	@""
	.align	4
.nv.constant0._Z11phase_one_iPiPdS0_S0_S_P17curandStateXORWOW:
	.zero		944


//--------------------- .nv.constant0._Z15phase_one_shiftPdS_S_PiP17curandStateXORWOW --------------------------
	.section	.nv.constant0._Z15phase_one_shiftPdS_S_PiP17curandStateXORWOW,"a",@progbits
	.sectionflags	@""
	.align	4
.nv.constant0._Z15phase_one_shiftPdS_S_PiP17curandStateXORWOW:
	.zero		936


//--------------------- .nv.constant0._Z19setup_random_kernelP17curandStateXORWOWm --------------------------
	.section	.nv.constant0._Z19setup_random_kernelP17curandStateXORWOWm,"a",@progbits
	.sectionflags	@""
	.align	4
.nv.constant0._Z19setup_random_kernelP17curandStateXORWOWm:
	.zero		912


//--------------------- SYMBOLS --------------------------

	.type		.nv.reservedSmem.offset0,@object
	.size		.nv.reservedSmem.offset0,0x4
